// auto-generated by cutlass_sweep.gemm — config: {"arch": "sm_100", "cluster_m": 1, "cluster_n": 2, "dtype": "e4m3", "stages": 5, "tile_k": 32, "tile_m": 64, "tile_n": 256}
#include "cutlass/cutlass.h"
#include "cutlass/gemm/collective/collective_builder.hpp"
#include "cutlass/gemm/device/gemm_universal_adapter.h"
#include "cutlass/gemm/kernel/gemm_universal.hpp"
#include "cutlass/epilogue/collective/collective_builder.hpp"

using ElemA = cutlass::float_e4m3_t;
using ElemB = cutlass::float_e4m3_t;
using ElemCD = cutlass::float_e4m3_t;
using Acc  = float;
using TileShape    = cute::Shape<cute::_64, cute::_256, cute::_32>;
using ClusterShape = cute::Shape<cute::_1, cute::_2, cute::_1>;

using CollectiveEpilogue = typename cutlass::epilogue::collective::CollectiveBuilder<
    cutlass::arch::Sm100, cutlass::arch::OpClassTensorOp,
    TileShape, ClusterShape,
    cutlass::epilogue::collective::EpilogueTileAuto,
    Acc, Acc,
    ElemCD, cutlass::layout::RowMajor, 128 / cutlass::sizeof_bits<ElemCD>::value,
    ElemCD, cutlass::layout::RowMajor, 128 / cutlass::sizeof_bits<ElemCD>::value,
    cutlass::epilogue::collective::EpilogueScheduleAuto
  >::CollectiveOp;

using CollectiveMainloop = typename cutlass::gemm::collective::CollectiveBuilder<
    cutlass::arch::Sm100, cutlass::arch::OpClassTensorOp,
    ElemA, cutlass::layout::RowMajor, 128 / cutlass::sizeof_bits<ElemA>::value,
    ElemB, cutlass::layout::ColumnMajor, 128 / cutlass::sizeof_bits<ElemB>::value,
    Acc,
    TileShape, ClusterShape,
    cutlass::gemm::collective::StageCount<5>,
    cutlass::gemm::collective::KernelScheduleAuto
  >::CollectiveOp;

using GemmKernel = cutlass::gemm::kernel::GemmUniversal<
    cute::Shape<int,int,int,int>,
    CollectiveMainloop,
    CollectiveEpilogue
>;
using Gemm = cutlass::gemm::device::GemmUniversalAdapter<GemmKernel>;

// Force the device kernel symbol into the cubin without needing a host main.
auto* _anchor = &cutlass::device_kernel<GemmKernel>;


// ===== COMPILED SASS (sm_100a) =====

	.target	sm_100a

	.elftype	@"ET_EXEC"


//--------------------- .note.nv.tkinfo           --------------------------
	.section	.note.nv.tkinfo,"",@"SHT_NOTE"
	.sectionflags	@"SHF_NOTE_NV_TKINFO"
	.tkinfo
        /*0018*/ 	.word	0x00000002
        /*0030*/ 	.string	""
        /*0030*/ 	.string	"ptxas"
        /*0030*/ 	.string	"Cuda compilation tools, release 13.0, V13.0.88"
        /*0030*/ 	.string	"Build cuda_13.0.r13.0/compiler.36424714_0"
        /*0030*/ 	.string	"-arch sm_100a -m 64 "



//--------------------- .note.nv.cuinfo           --------------------------
	.section	.note.nv.cuinfo,"",@"SHT_NOTE"
	.sectionflags	@"SHF_NOTE_NV_CUINFO"
        /*0018*/ 	.short	0x0002
        /*001a*/ 	.short	0x0064
        /*001c*/ 	.short	0x0082
	.zero		2


//--------------------- .nv.info                  --------------------------
	.section	.nv.info,"",@"SHT_CUDA_INFO"
	.align	4


	//----- nvinfo : EIATTR_REGCOUNT
	.align		4
        /*0000*/ 	.byte	0x04, 0x2f
        /*0002*/ 	.short	(.L_20 - .L_19)
	.align		4
.L_19:
        /*0004*/ 	.word	index@(_ZN7cutlass13device_kernelINS_4gemm6kernel13GemmUniversalIN4cute5tupleIJiiiiEEENS1_10collective13CollectiveMmaINS1_35MainloopSm100TmaUmmaWarpSpecializedILi5ELi2ELi4ENS5_IJNS4_1CILi1EEENSA_ILi2EEESB_EEEEENS5_IJNSA_ILi64EEENSA_ILi256EEENSA_ILi32EEEEEENS_12float_e4m3_tENS5_IJlSB_lEEESJ_SK_NS4_8TiledMMAINS4_8MMA_AtomIJNS4_10MMA_TraitsINS4_19SM100_MMA_F8F6F4_SSEJSJ_SJ_fSF_SG_NS4_17integral_constantINS4_4UMMA5MajorELSR_0EEESS_NSP_INSQ_7ScaleInELST_0EEESU_EEEEEENS4_6LayoutINS5_IJSB_SB_SB_EEENS5_IJNSA_ILi0EEESZ_SZ_EEEEENS5_IJNS4_10UnderscoreES12_S12_EEEEENS4_23SM90_TMA_LOAD_MULTICASTENS4_14ComposedLayoutINS4_7SwizzleILi1ELi4ELi3EEENS4_18smem_ptr_flag_bitsILi8EEENSX_INS5_IJNSA_ILi8EEESH_EEENS5_IJSH_SB_EEEEEEEvNS4_8identityENS4_13SM90_TMA_LOADES1F_vS1G_EENS_8epilogue10collective18CollectiveEpilogueINS1J_23Sm100TmaWarpSpecializedILi4ELi2ELi32ELb0ELb0EEEJSI_NS5_IJNSX_ISF_SB_EES1O_EEESJ_SK_SJ_SK_NS1J_6fusion15FusionCallbacksIS1N_NS1Q_17LinearCombinationISJ_fSJ_fLNS_15FloatRoundStyleE2EEESI_S1P_JEEENS4_5SM1004TMEM4LOAD26SM100_TMEM_LOAD_16dp32b32xES1H_NS16_INS17_ILi2ELi4ELi3EEES1A_NSX_INS5_IJS1B_SF_EEENS5_IJSF_SB_EEEEEEENS4_39AutoVectorizingCopyWithAssumedAlignmentILi128EEENS4_14SM90_TMA_STOREES24_S26_S26_EEEvvEEEEvNT_6ParamsE)
        /*0008*/ 	.word	0x00000075


	//----- nvinfo : EIATTR_FRAME_SIZE
	.align		4
.L_20:
        /*000c*/ 	.byte	0x04, 0x11
        /*000e*/ 	.short	(.L_22 - .L_21)
	.align		4
.L_21:
        /*0010*/ 	.word	index@($__internal_2_$__cuda_sm10x_tcgen05_guardrail_trap_unallocated_columns_being_dealloced)
        /*0014*/ 	.word	0x00000000


	//----- nvinfo : EIATTR_FRAME_SIZE
	.align		4
.L_22:
        /*0018*/ 	.byte	0x04, 0x11
        /*001a*/ 	.short	(.L_24 - .L_23)
	.align		4
.L_23:
        /*001c*/ 	.word	index@($__internal_1_$__cuda_sm10x_tcgen05_guardrail_trap_phase_invalid_during_alloc)
        /*0020*/ 	.word	0x00000000


	//----- nvinfo : EIATTR_FRAME_SIZE
	.align		4
.L_24:
        /*0024*/ 	.byte	0x04, 0x11
        /*0026*/ 	.short	(.L_26 - .L_25)
	.align		4
.L_25:
        /*0028*/ 	.word	index@($__internal_0_$__cuda_sm10x_tcgen05_guardrail_trap_col_being_dealloced_not_returned_by_alloc)
        /*002c*/ 	.word	0x00000000


	//----- nvinfo : EIATTR_FRAME_SIZE
	.align		4
.L_26:
        /*0030*/ 	.byte	0x04, 0x11
        /*0032*/ 	.short	(.L_28 - .L_27)
	.align		4
.L_27:
        /*0034*/ 	.word	index@(_ZN7cutlass13device_kernelINS_4gemm6kernel13GemmUniversalIN4cute5tupleIJiiiiEEENS1_10collective13CollectiveMmaINS1_35MainloopSm100TmaUmmaWarpSpecializedILi5ELi2ELi4ENS5_IJNS4_1CILi1EEENSA_ILi2EEESB_EEEEENS5_IJNSA_ILi64EEENSA_ILi256EEENSA_ILi32EEEEEENS_12float_e4m3_tENS5_IJlSB_lEEESJ_SK_NS4_8TiledMMAINS4_8MMA_AtomIJNS4_10MMA_TraitsINS4_19SM100_MMA_F8F6F4_SSEJSJ_SJ_fSF_SG_NS4_17integral_constantINS4_4UMMA5MajorELSR_0EEESS_NSP_INSQ_7ScaleInELST_0EEESU_EEEEEENS4_6LayoutINS5_IJSB_SB_SB_EEENS5_IJNSA_ILi0EEESZ_SZ_EEEEENS5_IJNS4_10UnderscoreES12_S12_EEEEENS4_23SM90_TMA_LOAD_MULTICASTENS4_14ComposedLayoutINS4_7SwizzleILi1ELi4ELi3EEENS4_18smem_ptr_flag_bitsILi8EEENSX_INS5_IJNSA_ILi8EEESH_EEENS5_IJSH_SB_EEEEEEEvNS4_8identityENS4_13SM90_TMA_LOADES1F_vS1G_EENS_8epilogue10collective18CollectiveEpilogueINS1J_23Sm100TmaWarpSpecializedILi4ELi2ELi32ELb0ELb0EEEJSI_NS5_IJNSX_ISF_SB_EES1O_EEESJ_SK_SJ_SK_NS1J_6fusion15FusionCallbacksIS1N_NS1Q_17LinearCombinationISJ_fSJ_fLNS_15FloatRoundStyleE2EEESI_S1P_JEEENS4_5SM1004TMEM4LOAD26SM100_TMEM_LOAD_16dp32b32xES1H_NS16_INS17_ILi2ELi4ELi3EEES1A_NSX_INS5_IJS1B_SF_EEENS5_IJSF_SB_EEEEEEENS4_39AutoVectorizingCopyWithAssumedAlignmentILi128EEENS4_14SM90_TMA_STOREES24_S26_S26_EEEvvEEEEvNT_6ParamsE)
        /*0038*/ 	.word	0x00000000


	//----- nvinfo : EIATTR_MIN_STACK_SIZE
	.align		4
.L_28:
        /*003c*/ 	.byte	0x04, 0x12
        /*003e*/ 	.short	(.L_30 - .L_29)
	.align		4
.L_29:
        /*0040*/ 	.word	index@(_ZN7cutlass13device_kernelINS_4gemm6kernel13GemmUniversalIN4cute5tupleIJiiiiEEENS1_10collective13CollectiveMmaINS1_35MainloopSm100TmaUmmaWarpSpecializedILi5ELi2ELi4ENS5_IJNS4_1CILi1EEENSA_ILi2EEESB_EEEEENS5_IJNSA_ILi64EEENSA_ILi256EEENSA_ILi32EEEEEENS_12float_e4m3_tENS5_IJlSB_lEEESJ_SK_NS4_8TiledMMAINS4_8MMA_AtomIJNS4_10MMA_TraitsINS4_19SM100_MMA_F8F6F4_SSEJSJ_SJ_fSF_SG_NS4_17integral_constantINS4_4UMMA5MajorELSR_0EEESS_NSP_INSQ_7ScaleInELST_0EEESU_EEEEEENS4_6LayoutINS5_IJSB_SB_SB_EEENS5_IJNSA_ILi0EEESZ_SZ_EEEEENS5_IJNS4_10UnderscoreES12_S12_EEEEENS4_23SM90_TMA_LOAD_MULTICASTENS4_14ComposedLayoutINS4_7SwizzleILi1ELi4ELi3EEENS4_18smem_ptr_flag_bitsILi8EEENSX_INS5_IJNSA_ILi8EEESH_EEENS5_IJSH_SB_EEEEEEEvNS4_8identityENS4_13SM90_TMA_LOADES1F_vS1G_EENS_8epilogue10collective18CollectiveEpilogueINS1J_23Sm100TmaWarpSpecializedILi4ELi2ELi32ELb0ELb0EEEJSI_NS5_IJNSX_ISF_SB_EES1O_EEESJ_SK_SJ_SK_NS1J_6fusion15FusionCallbacksIS1N_NS1Q_17LinearCombinationISJ_fSJ_fLNS_15FloatRoundStyleE2EEESI_S1P_JEEENS4_5SM1004TMEM4LOAD26SM100_TMEM_LOAD_16dp32b32xES1H_NS16_INS17_ILi2ELi4ELi3EEES1A_NSX_INS5_IJS1B_SF_EEENS5_IJSF_SB_EEEEEEENS4_39AutoVectorizingCopyWithAssumedAlignmentILi128EEENS4_14SM90_TMA_STOREES24_S26_S26_EEEvvEEEEvNT_6ParamsE)
        /*0044*/ 	.word	0x00000000
.L_30:


//--------------------- .nv.compat                --------------------------
	.section	.nv.compat,"",@"SHT_CUDA_COMPAT_INFO"
	.align	4
        /*0000*/ 	.byte	0x02, 0x09, 0x01, 0x00, 0x02, 0x02, 0x02, 0x00, 0x02, 0x05, 0x05, 0x00, 0x03, 0x07, 0x01, 0x01
        /*0010*/ 	.byte	0x02, 0x03, 0x01, 0x00, 0x02, 0x06, 0x01, 0x00, 0x04, 0x0b, 0x08, 0x00, 0x09, 0x00, 0x00, 0x00
        /*0020*/ 	.byte	0x00, 0x00, 0x00, 0x00


//--------------------- .nv.info._ZN7cutlass13device_kernelINS_4gemm6kernel13GemmUniversalIN4cute5tupleIJiiiiEEENS1_10collective13CollectiveMmaINS1_35MainloopSm100TmaUmmaWarpSpecializedILi5ELi2ELi4ENS5_IJNS4_1CILi1EEENSA_ILi2EEESB_EEEEENS5_IJNSA_ILi64EEENSA_ILi256EEENSA_ILi32EEEEEENS_12float_e4m3_tENS5_IJlSB_lEEESJ_SK_NS4_8TiledMMAINS4_8MMA_AtomIJNS4_10MMA_TraitsINS4_19SM100_MMA_F8F6F4_SSEJSJ_SJ_fSF_SG_NS4_17integral_constantINS4_4UMMA5MajorELSR_0EEESS_NSP_INSQ_7ScaleInELST_0EEESU_EEEEEENS4_6LayoutINS5_IJSB_SB_SB_EEENS5_IJNSA_ILi0EEESZ_SZ_EEEEENS5_IJNS4_10UnderscoreES12_S12_EEEEENS4_23SM90_TMA_LOAD_MULTICASTENS4_14ComposedLayoutINS4_7SwizzleILi1ELi4ELi3EEENS4_18smem_ptr_flag_bitsILi8EEENSX_INS5_IJNSA_ILi8EEESH_EEENS5_IJSH_SB_EEEEEEEvNS4_8identityENS4_13SM90_TMA_LOADES1F_vS1G_EENS_8epilogue10collective18CollectiveEpilogueINS1J_23Sm100TmaWarpSpecializedILi4ELi2ELi32ELb0ELb0EEEJSI_NS5_IJNSX_ISF_SB_EES1O_EEESJ_SK_SJ_SK_NS1J_6fusion15FusionCallbacksIS1N_NS1Q_17LinearCombinationISJ_fSJ_fLNS_15FloatRoundStyleE2EEESI_S1P_JEEENS4_5SM1004TMEM4LOAD26SM100_TMEM_LOAD_16dp32b32xES1H_NS16_INS17_ILi2ELi4ELi3EEES1A_NSX_INS5_IJS1B_SF_EEENS5_IJSF_SB_EEEEEEENS4_39AutoVectorizingCopyWithAssumedAlignmentILi128EEENS4_14SM90_TMA_STOREES24_S26_S26_EEEvvEEEEvNT_6ParamsE --------------------------
	.section	.nv.info._ZN7cutlass13device_kernelINS_4gemm6kernel13GemmUniversalIN4cute5tupleIJiiiiEEENS1_10collective13CollectiveMmaINS1_35MainloopSm100TmaUmmaWarpSpecializedILi5ELi2ELi4ENS5_IJNS4_1CILi1EEENSA_ILi2EEESB_EEEEENS5_IJNSA_ILi64EEENSA_ILi256EEENSA_ILi32EEEEEENS_12float_e4m3_tENS5_IJlSB_lEEESJ_SK_NS4_8TiledMMAINS4_8MMA_AtomIJNS4_10MMA_TraitsINS4_19SM100_MMA_F8F6F4_SSEJSJ_SJ_fSF_SG_NS4_17integral_constantINS4_4UMMA5MajorELSR_0EEESS_NSP_INSQ_7ScaleInELST_0EEESU_EEEEEENS4_6LayoutINS5_IJSB_SB_SB_EEENS5_IJNSA_ILi0EEESZ_SZ_EEEEENS5_IJNS4_10UnderscoreES12_S12_EEEEENS4_23SM90_TMA_LOAD_MULTICASTENS4_14ComposedLayoutINS4_7SwizzleILi1ELi4ELi3EEENS4_18smem_ptr_flag_bitsILi8EEENSX_INS5_IJNSA_ILi8EEESH_EEENS5_IJSH_SB_EEEEEEEvNS4_8identityENS4_13SM90_TMA_LOADES1F_vS1G_EENS_8epilogue10collective18CollectiveEpilogueINS1J_23Sm100TmaWarpSpecializedILi4ELi2ELi32ELb0ELb0EEEJSI_NS5_IJNSX_ISF_SB_EES1O_EEESJ_SK_SJ_SK_NS1J_6fusion15FusionCallbacksIS1N_NS1Q_17LinearCombinationISJ_fSJ_fLNS_15FloatRoundStyleE2EEESI_S1P_JEEENS4_5SM1004TMEM4LOAD26SM100_TMEM_LOAD_16dp32b32xES1H_NS16_INS17_ILi2ELi4ELi3EEES1A_NSX_INS5_IJS1B_SF_EEENS5_IJSF_SB_EEEEEEENS4_39AutoVectorizingCopyWithAssumedAlignmentILi128EEENS4_14SM90_TMA_STOREES24_S26_S26_EEEvvEEEEvNT_6ParamsE,"",@"SHT_CUDA_INFO"
	.sectionflags	@""
	.align	4


	//----- nvinfo : EIATTR_CUDA_API_VERSION
	.align		4
        /*0000*/ 	.byte	0x04, 0x37
        /*0002*/ 	.short	(.L_32 - .L_31)
.L_31:
        /*0004*/ 	.word	0x00000082


	//----- nvinfo : EIATTR_KPARAM_INFO
	.align		4
.L_32:
        /*0008*/ 	.byte	0x04, 0x17
        /*000a*/ 	.short	(.L_34 - .L_33)
.L_33:
        /*000c*/ 	.word	0x00000000
        /*0010*/ 	.short	0x0000
        /*0012*/ 	.short	0x0000
        /*0014*/ 	.byte	0x00, 0xf0, 0x01, 0x20


	//----- nvinfo : EIATTR_AT_ENTRY_FRAGMENTS
	.align		4
.L_34:
        /*0018*/ 	.byte	0x04, 0x4f
        /*001a*/ 	.short	(.L_36 - .L_35)


	//   ....[0]....
.L_35:
        /*001c*/ 	.word	0x00000006


	//----- nvinfo : EIATTR_RESERVED_SMEM_USED
	.align		4
.L_36:
        /*0020*/ 	.byte	0x01, 0x41
	.zero		2


	//----- nvinfo : EIATTR_SPARSE_MMA_MASK
	.align		4
        /*0024*/ 	.byte	0x03, 0x50
        /*0026*/ 	.short	0x0000


	//----- nvinfo : EIATTR_TCGEN05_1CTA_USED
	.align		4
        /*0028*/ 	.byte	0x01, 0x51
	.zero		2


	//----- nvinfo : EIATTR_MAXREG_COUNT
	.align		4
        /*002c*/ 	.byte	0x03, 0x1b
        /*002e*/ 	.short	0x00ff


	//----- nvinfo : EIATTR_NUM_BARRIERS
	.align		4
        /*0030*/ 	.byte	0x02, 0x4c
        /*0032*/ 	.byte	0x07
	.zero		1


	//----- nvinfo : EIATTR_EXTERNS
	.align		4
        /*0034*/ 	.byte	0x04, 0x0f
        /*0036*/ 	.short	(.L_38 - .L_37)


	//   ....[0]....
	.align		4
.L_37:
        /*0038*/ 	.word	index@(__assertfail)


	//----- nvinfo : EIATTR_MERCURY_ISA_VERSION
	.align		4
.L_38:
        /*003c*/ 	.byte	0x03, 0x5f
        /*003e*/ 	.short	0x0101


	//----- nvinfo : EIATTR_INT_WARP_WIDE_INSTR_OFFSETS
	.align		4
        /*0040*/ 	.byte	0x04, 0x31
        /*0042*/ 	.short	(.L_40 - .L_39)


	//   ....[0]....
.L_39:
        /*0044*/ 	.word	0x00003c50


	//   ....[1]....
        /*0048*/ 	.word	0x00003c70


	//   ....[2]....
        /*004c*/ 	.word	0x00003ca0


	//   ....[3]....
        /*0050*/ 	.word	0x00004820


	//   ....[4]....
        /*0054*/ 	.word	0x00004890


	//   ....[5]....
        /*0058*/ 	.word	0x00004960


	//   ....[6]....
        /*005c*/ 	.word	0x000049e0


	//   ....[7]....
        /*0060*/ 	.word	0x00004ad0


	//   ....[8]....
        /*0064*/ 	.word	0x00004b50


	//   ....[9]....
        /*0068*/ 	.word	0x00004c30


	//   ....[10]....
        /*006c*/ 	.word	0x00004ce0


	//----- nvinfo : EIATTR_COOP_GROUP_MASK_REGIDS
	.align		4
.L_40:
        /*0070*/ 	.byte	0x04, 0x29
        /*0072*/ 	.short	(.L_42 - .L_41)


	//   ....[0]....
.L_41:
        /*0074*/ 	.word	0xffffffff


	//   ....[1]....
        /*0078*/ 	.word	0xffffffff


	//   ....[2]....
        /*007c*/ 	.word	0xffffffff


	//   ....[3]....
        /*0080*/ 	.word	0xffffffff


	//   ....[4]....
        /*0084*/ 	.word	0xffffffff


	//   ....[5]....
        /*0088*/ 	.word	0xffffffff


	//   ....[6]....
        /*008c*/ 	.word	0xffffffff


	//   ....[7]....
        /*0090*/ 	.word	0xffffffff


	//   ....[8]....
        /*0094*/ 	.word	0xffffffff


	//   ....[9]....
        /*0098*/ 	.word	0xffffffff


	//   ....[10]....
        /*009c*/ 	.word	0xffffffff


	//   ....[11]....
        /*00a0*/ 	.word	0xffffffff


	//   ....[12]....
        /*00a4*/ 	.word	0xffffffff


	//   ....[13]....
        /*00a8*/ 	.word	0xffffffff


	//----- nvinfo : EIATTR_COOP_GROUP_INSTR_OFFSETS
	.align		4
.L_42:
        /*00ac*/ 	.byte	0x04, 0x28
        /*00ae*/ 	.short	(.L_44 - .L_43)


	//   ....[0]....
.L_43:
        /*00b0*/ 	.word	0x00000080


	//   ....[1]....
        /*00b4*/ 	.word	0x000004f0


	//   ....[2]....
        /*00b8*/ 	.word	0x000006c0


	//   ....[3]....
        /*00bc*/ 	.word	0x00000860


	//   ....[4]....
        /*00c0*/ 	.word	0x00000960


	//   ....[5]....
        /*00c4*/ 	.word	0x00000ad0


	//   ....[6]....
        /*00c8*/ 	.word	0x00000c70


	//   ....[7]....
        /*00cc*/ 	.word	0x00000e20


	//   ....[8]....
        /*00d0*/ 	.word	0x00002020


	//   ....[9]....
        /*00d4*/ 	.word	0x00002f90


	//   ....[10]....
        /*00d8*/ 	.word	0x000031a0


	//   ....[11]....
        /*00dc*/ 	.word	0x000031d0


	//   ....[12]....
        /*00e0*/ 	.word	0x00003b30


	//   ....[13]....
        /*00e4*/ 	.word	0x00003d60


	//----- nvinfo : EIATTR_VRC_CTA_INIT_COUNT
	.align		4
.L_44:
        /*00e8*/ 	.byte	0x02, 0x4a
        /*00ea*/ 	.byte	0x80
	.zero		1


	//----- nvinfo : EIATTR_SYSCALL_OFFSETS
	.align		4
        /*00ec*/ 	.byte	0x04, 0x46
        /*00ee*/ 	.short	(.L_46 - .L_45)


	//   ....[0]....
.L_45:
        /*00f0*/ 	.word	0x00005970


	//   ....[1]....
        /*00f4*/ 	.word	0x00005ab0


	//   ....[2]....
        /*00f8*/ 	.word	0x000062e0


	//   ....[3]....
        /*00fc*/ 	.word	0x00007070


	//   ....[4]....
        /*0100*/ 	.word	0x00007dc0


	//   ....[5]....
        /*0104*/ 	.word	0x00008b40


	//----- nvinfo : EIATTR_MBARRIER_INSTR_OFFSETS
	.align		4
.L_46:
        /*0108*/ 	.byte	0x04, 0x39
        /*010a*/ 	.short	(.L_48 - .L_47)


	//   ....[0]....
.L_47:
        /*010c*/ 	.word	0x00000610
        /*0110*/ 	.word	0x000000ff
        /*0114*/ 	.word	0x00000000
        /*0118*/ 	.short	0x0100
        /*011a*/ 	.byte	0x04
	.zero		1


	//   ....[1]....
        /*011c*/ 	.word	0x00000620
        /*0120*/ 	.word	0x000000ff
        /*0124*/ 	.word	0x00000028
        /*0128*/ 	.short	0x0100
        /*012a*/ 	.byte	0x04
	.zero		1


	//   ....[2]....
        /*012c*/ 	.word	0x00000630
        /*0130*/ 	.word	0x000000ff
        /*0134*/ 	.word	0x00000008
        /*0138*/ 	.short	0x0100
        /*013a*/ 	.byte	0x04
	.zero		1


	//   ....[3]....
        /*013c*/ 	.word	0x00000640
        /*0140*/ 	.word	0x000000ff
        /*0144*/ 	.word	0x00000030
        /*0148*/ 	.short	0x0100
        /*014a*/ 	.byte	0x04
	.zero		1


	//   ....[4]....
        /*014c*/ 	.word	0x00000650
        /*0150*/ 	.word	0x000000ff
        /*0154*/ 	.word	0x00000010
        /*0158*/ 	.short	0x0100
        /*015a*/ 	.byte	0x04
	.zero		1


	//   ....[5]....
        /*015c*/ 	.word	0x00000660
        /*0160*/ 	.word	0x000000ff
        /*0164*/ 	.word	0x00000038
        /*0168*/ 	.short	0x0100
        /*016a*/ 	.byte	0x04
	.zero		1


	//   ....[6]....
        /*016c*/ 	.word	0x00000670
        /*0170*/ 	.word	0x000000ff
        /*0174*/ 	.word	0x00000018
        /*0178*/ 	.short	0x0100
        /*017a*/ 	.byte	0x04
	.zero		1


	//   ....[7]....
        /*017c*/ 	.word	0x00000680
        /*0180*/ 	.word	0x000000ff
        /*0184*/ 	.word	0x00000040
        /*0188*/ 	.short	0x0100
        /*018a*/ 	.byte	0x04
	.zero		1


	//   ....[8]....
        /*018c*/ 	.word	0x00000690
        /*0190*/ 	.word	0x000000ff
        /*0194*/ 	.word	0x00000020
        /*0198*/ 	.short	0x0100
        /*019a*/ 	.byte	0x04
	.zero		1


	//   ....[9]....
        /*019c*/ 	.word	0x000006a0
        /*01a0*/ 	.word	0x000000ff
        /*01a4*/ 	.word	0x00000048
        /*01a8*/ 	.short	0x0100
        /*01aa*/ 	.byte	0x04
	.zero		1


	//   ....[10]....
        /*01ac*/ 	.word	0x000007d0
        /*01b0*/ 	.word	0x000000ff
        /*01b4*/ 	.word	0x00000050
        /*01b8*/ 	.short	0x0100
        /*01ba*/ 	.byte	0x04
	.zero		1


	//   ....[11]....
        /*01bc*/ 	.word	0x000007e0
        /*01c0*/ 	.word	0x000000ff
        /*01c4*/ 	.word	0x00000070
        /*01c8*/ 	.short	0x0100
        /*01ca*/ 	.byte	0x04
	.zero		1


	//   ....[12]....
        /*01cc*/ 	.word	0x000007f0
        /*01d0*/ 	.word	0x000000ff
        /*01d4*/ 	.word	0x00000058
        /*01d8*/ 	.short	0x0100
        /*01da*/ 	.byte	0x04
	.zero		1


	//   ....[13]....
        /*01dc*/ 	.word	0x00000800
        /*01e0*/ 	.word	0x000000ff
        /*01e4*/ 	.word	0x00000078
        /*01e8*/ 	.short	0x0100
        /*01ea*/ 	.byte	0x04
	.zero		1


	//   ....[14]....
        /*01ec*/ 	.word	0x00000810
        /*01f0*/ 	.word	0x000000ff
        /*01f4*/ 	.word	0x00000060
        /*01f8*/ 	.short	0x0100
        /*01fa*/ 	.byte	0x04
	.zero		1


	//   ....[15]....
        /*01fc*/ 	.word	0x00000820
        /*0200*/ 	.word	0x000000ff
        /*0204*/ 	.word	0x00000080
        /*0208*/ 	.short	0x0100
        /*020a*/ 	.byte	0x04
	.zero		1


	//   ....[16]....
        /*020c*/ 	.word	0x00000830
        /*0210*/ 	.word	0x000000ff
        /*0214*/ 	.word	0x00000068
        /*0218*/ 	.short	0x0100
        /*021a*/ 	.byte	0x04
	.zero		1


	//   ....[17]....
        /*021c*/ 	.word	0x00000840
        /*0220*/ 	.word	0x000000ff
        /*0224*/ 	.word	0x00000088
        /*0228*/ 	.short	0x0100
        /*022a*/ 	.byte	0x04
	.zero		1


	//   ....[18]....
        /*022c*/ 	.word	0x00000930
        /*0230*/ 	.word	0x000000ff
        /*0234*/ 	.word	0x00000090
        /*0238*/ 	.short	0x0100
        /*023a*/ 	.byte	0x06
	.zero		1


	//   ....[19]....
        /*023c*/ 	.word	0x00000940
        /*0240*/ 	.word	0x000000ff
        /*0244*/ 	.word	0x00000098
        /*0248*/ 	.short	0x0100
        /*024a*/ 	.byte	0x06
	.zero		1


	//   ....[20]....
        /*024c*/ 	.word	0x00000a80
        /*0250*/ 	.word	0x000000ff
        /*0254*/ 	.word	0x000000a0
        /*0258*/ 	.short	0x0100
        /*025a*/ 	.byte	0x06
	.zero		1


	//   ....[21]....
        /*025c*/ 	.word	0x00000a90
        /*0260*/ 	.word	0x000000ff
        /*0264*/ 	.word	0x000000b0
        /*0268*/ 	.short	0x0100
        /*026a*/ 	.byte	0x06
	.zero		1


	//   ....[22]....
        /*026c*/ 	.word	0x00000aa0
        /*0270*/ 	.word	0x000000ff
        /*0274*/ 	.word	0x000000a8
        /*0278*/ 	.short	0x0100
        /*027a*/ 	.byte	0x06
	.zero		1


	//   ....[23]....
        /*027c*/ 	.word	0x00000ab0
        /*0280*/ 	.word	0x000000ff
        /*0284*/ 	.word	0x000000b8
        /*0288*/ 	.short	0x0100
        /*028a*/ 	.byte	0x06
	.zero		1


	//   ....[24]....
        /*028c*/ 	.word	0x00000be0
        /*0290*/ 	.word	0x000000ff
        /*0294*/ 	.word	0x000000c0
        /*0298*/ 	.short	0x0100
        /*029a*/ 	.byte	0x04
	.zero		1


	//   ....[25]....
        /*029c*/ 	.word	0x00000bf0
        /*02a0*/ 	.word	0x000000ff
        /*02a4*/ 	.word	0x000000e0
        /*02a8*/ 	.short	0x0100
        /*02aa*/ 	.byte	0x04
	.zero		1


	//   ....[26]....
        /*02ac*/ 	.word	0x00000c00
        /*02b0*/ 	.word	0x000000ff
        /*02b4*/ 	.word	0x000000c8
        /*02b8*/ 	.short	0x0100
        /*02ba*/ 	.byte	0x04
	.zero		1


	//   ....[27]....
        /*02bc*/ 	.word	0x00000c10
        /*02c0*/ 	.word	0x000000ff
        /*02c4*/ 	.word	0x000000e8
        /*02c8*/ 	.short	0x0100
        /*02ca*/ 	.byte	0x04
	.zero		1


	//   ....[28]....
        /*02cc*/ 	.word	0x00000c20
        /*02d0*/ 	.word	0x000000ff
        /*02d4*/ 	.word	0x000000d0
        /*02d8*/ 	.short	0x0100
        /*02da*/ 	.byte	0x04
	.zero		1


	//   ....[29]....
        /*02dc*/ 	.word	0x00000c30
        /*02e0*/ 	.word	0x000000ff
        /*02e4*/ 	.word	0x000000f0
        /*02e8*/ 	.short	0x0100
        /*02ea*/ 	.byte	0x04
	.zero		1


	//   ....[30]....
        /*02ec*/ 	.word	0x00000c40
        /*02f0*/ 	.word	0x000000ff
        /*02f4*/ 	.word	0x000000d8
        /*02f8*/ 	.short	0x0100
        /*02fa*/ 	.byte	0x04
	.zero		1


	//   ....[31]....
        /*02fc*/ 	.word	0x00000c50
        /*0300*/ 	.word	0x000000ff
        /*0304*/ 	.word	0x000000f8
        /*0308*/ 	.short	0x0100
        /*030a*/ 	.byte	0x04
	.zero		1


	//   ....[32]....
        /*030c*/ 	.word	0x00000d40
        /*0310*/ 	.word	0x000000ff
        /*0314*/ 	.word	0x00000100
        /*0318*/ 	.short	0x0100
        /*031a*/ 	.byte	0x04
	.zero		1


	//   ....[33]....
        /*031c*/ 	.word	0x00000d50
        /*0320*/ 	.word	0x000000ff
        /*0324*/ 	.word	0x00000110
        /*0328*/ 	.short	0x0100
        /*032a*/ 	.byte	0x04
	.zero		1


	//   ....[34]....
        /*032c*/ 	.word	0x00000d60
        /*0330*/ 	.word	0x000000ff
        /*0334*/ 	.word	0x00000108
        /*0338*/ 	.short	0x0100
        /*033a*/ 	.byte	0x04
	.zero		1


	//   ....[35]....
        /*033c*/ 	.word	0x00000d70
        /*0340*/ 	.word	0x000000ff
        /*0344*/ 	.word	0x00000118
        /*0348*/ 	.short	0x0100
        /*034a*/ 	.byte	0x04
	.zero		1


	//   ....[36]....
        /*034c*/ 	.word	0x000018d0
        /*0350*/ 	.word	0x00000000
        /*0354*/ 	.word	0x00000110
        /*0358*/ 	.short	0x010a
        /*035a*/ 	.byte	0xff
	.zero		1


	//   ....[37]....
        /*035c*/ 	.word	0x000018f0
        /*0360*/ 	.word	0x00000000
        /*0364*/ 	.word	0x00000100
        /*0368*/ 	.short	0x0101
        /*036a*/ 	.byte	0xff
	.zero		1


	//   ....[38]....
        /*036c*/ 	.word	0x000019b0
        /*0370*/ 	.word	0x000000ff
        /*0374*/ 	.word	0x00000028
        /*0378*/ 	.short	0x010a
        /*037a*/ 	.byte	0x04
	.zero		1


	//   ....[39]....
        /*037c*/ 	.word	0x00001a30
        /*0380*/ 	.word	0x000000ff
        /*0384*/ 	.word	0x00000028
        /*0388*/ 	.short	0x010a
        /*038a*/ 	.byte	0x21
	.zero		1


	//   ....[40]....
        /*038c*/ 	.word	0x00001bc0
        /*0390*/ 	.word	0x000000ff
        /*0394*/ 	.word	0x00000028
        /*0398*/ 	.short	0x010a
        /*039a*/ 	.byte	0x08
	.zero		1


	//   ....[41]....
        /*039c*/ 	.word	0x00001ce0
        /*03a0*/ 	.word	0x000000ff
        /*03a4*/ 	.word	0x00000098
        /*03a8*/ 	.short	0x0101
        /*03aa*/ 	.byte	0x07
	.zero		1


	//   ....[42]....
        /*03ac*/ 	.word	0x00001d00
        /*03b0*/ 	.word	0x000000ff
        /*03b4*/ 	.word	0x00000028
        /*03b8*/ 	.short	0x010a
        /*03ba*/ 	.byte	0x04
	.zero		1


	//   ....[43]....
        /*03bc*/ 	.word	0x00001d80
        /*03c0*/ 	.word	0x000000ff
        /*03c4*/ 	.word	0x00000028
        /*03c8*/ 	.short	0x010a
        /*03ca*/ 	.byte	0x11
	.zero		1


	//   ....[44]....
        /*03cc*/ 	.word	0x00001f10
        /*03d0*/ 	.word	0x000000ff
        /*03d4*/ 	.word	0x00000028
        /*03d8*/ 	.short	0x010a
        /*03da*/ 	.byte	0x06
	.zero		1


	//   ....[45]....
        /*03dc*/ 	.word	0x00002050
        /*03e0*/ 	.word	0x00000003
        /*03e4*/ 	.word	0x000000a0
        /*03e8*/ 	.short	0x010a
        /*03ea*/ 	.byte	0xff
	.zero		1


	//   ....[46]....
        /*03ec*/ 	.word	0x000021a0
        /*03f0*/ 	.word	0x00000000
        /*03f4*/ 	.word	0x00000000
        /*03f8*/ 	.short	0x0101
        /*03fa*/ 	.byte	0xff
	.zero		1


	//   ....[47]....
        /*03fc*/ 	.word	0x00002750
        /*0400*/ 	.word	0x000000ff
        /*0404*/ 	.word	0x00000000
        /*0408*/ 	.short	0x010a
        /*040a*/ 	.byte	0x04
	.zero		1


	//   ....[48]....
        /*040c*/ 	.word	0x000027e0
        /*0410*/ 	.word	0x000000ff
        /*0414*/ 	.word	0x00000000
        /*0418*/ 	.short	0x010a
        /*041a*/ 	.byte	0x05
	.zero		1


	//   ....[49]....
        /*041c*/ 	.word	0x00002870
        /*0420*/ 	.word	0x000000ff
        /*0424*/ 	.word	0x00000000
        /*0428*/ 	.short	0x010a
        /*042a*/ 	.byte	0x05
	.zero		1


	//   ....[50]....
        /*042c*/ 	.word	0x00002900
        /*0430*/ 	.word	0x000000ff
        /*0434*/ 	.word	0x00000000
        /*0438*/ 	.short	0x010a
        /*043a*/ 	.byte	0x05
	.zero		1


	//   ....[51]....
        /*043c*/ 	.word	0x000029a0
        /*0440*/ 	.word	0x00000000
        /*0444*/ 	.word	0x00000000
        /*0448*/ 	.short	0x010a
        /*044a*/ 	.byte	0xff
	.zero		1


	//   ....[52]....
        /*044c*/ 	.word	0x00002ae0
        /*0450*/ 	.word	0x00000002
        /*0454*/ 	.word	0x00000100
        /*0458*/ 	.short	0x010a
        /*045a*/ 	.byte	0xff
	.zero		1


	//   ....[53]....
        /*045c*/ 	.word	0x00002b40
        /*0460*/ 	.word	0x00000004
        /*0464*/ 	.word	0x00000000
        /*0468*/ 	.short	0x0101
        /*046a*/ 	.byte	0xff
	.zero		1


	//   ....[54]....
        /*046c*/ 	.word	0x00002b60
        /*0470*/ 	.word	0x000000ff
        /*0474*/ 	.word	0x000000b0
        /*0478*/ 	.short	0x010a
        /*047a*/ 	.byte	0x04
	.zero		1


	//   ....[55]....
        /*047c*/ 	.word	0x00002c80
        /*0480*/ 	.word	0x00000002
        /*0484*/ 	.word	0x000000a0
        /*0488*/ 	.short	0x010a
        /*048a*/ 	.byte	0xff
	.zero		1


	//   ....[56]....
        /*048c*/ 	.word	0x00002d90
        /*0490*/ 	.word	0x00000002
        /*0494*/ 	.word	0x00000000
        /*0498*/ 	.short	0x0101
        /*049a*/ 	.byte	0xff
	.zero		1


	//   ....[57]....
        /*049c*/ 	.word	0x00002e20
        /*04a0*/ 	.word	0x000000ff
        /*04a4*/ 	.word	0x000000b0
        /*04a8*/ 	.short	0x0106
        /*04aa*/ 	.byte	0x04
	.zero		1


	//   ....[58]....
        /*04ac*/ 	.word	0x00002e40
        /*04b0*/ 	.word	0x000000ff
        /*04b4*/ 	.word	0x000000b0
        /*04b8*/ 	.short	0x010a
        /*04ba*/ 	.byte	0x04
	.zero		1


	//   ....[59]....
        /*04bc*/ 	.word	0x00002ed0
        /*04c0*/ 	.word	0x000000ff
        /*04c4*/ 	.word	0x000000b0
        /*04c8*/ 	.short	0x0106
        /*04ca*/ 	.byte	0x07
	.zero		1


	//   ....[60]....
        /*04cc*/ 	.word	0x00002f10
        /*04d0*/ 	.word	0x00000000
        /*04d4*/ 	.word	0x000000b0
        /*04d8*/ 	.short	0x010a
        /*04da*/ 	.byte	0xff
	.zero		1


	//   ....[61]....
        /*04dc*/ 	.word	0x00003410
        /*04e0*/ 	.word	0x00000000
        /*04e4*/ 	.word	0x000000a0
        /*04e8*/ 	.short	0x010a
        /*04ea*/ 	.byte	0xff
	.zero		1


	//   ....[62]....
        /*04ec*/ 	.word	0x00003510
        /*04f0*/ 	.word	0x00000003
        /*04f4*/ 	.word	0x00000000
        /*04f8*/ 	.short	0x0101
        /*04fa*/ 	.byte	0xff
	.zero		1


	//   ....[63]....
        /*04fc*/ 	.word	0x00003520
        /*0500*/ 	.word	0x000000ff
        /*0504*/ 	.word	0x00000000
        /*0508*/ 	.short	0x010a
        /*050a*/ 	.byte	0x04
	.zero		1


	//   ....[64]....
        /*050c*/ 	.word	0x00003540
        /*0510*/ 	.word	0x000000ff
        /*0514*/ 	.word	0x000000e0
        /*0518*/ 	.short	0x010a
        /*051a*/ 	.byte	0x13
	.zero		1


	//   ....[65]....
        /*051c*/ 	.word	0x00003680
        /*0520*/ 	.word	0x000000ff
        /*0524*/ 	.word	0x00000000
        /*0528*/ 	.short	0x010a
        /*052a*/ 	.byte	0x06
	.zero		1


	//   ....[66]....
        /*052c*/ 	.word	0x00003780
        /*0530*/ 	.word	0x000000ff
        /*0534*/ 	.word	0x00000000
        /*0538*/ 	.short	0x010a
        /*053a*/ 	.byte	0x04
	.zero		1


	//   ....[67]....
        /*053c*/ 	.word	0x00003960
        /*0540*/ 	.word	0x000000ff
        /*0544*/ 	.word	0x00000000
        /*0548*/ 	.short	0x010a
        /*054a*/ 	.byte	0x04
	.zero		1


	//   ....[68]....
        /*054c*/ 	.word	0x000039f0
        /*0550*/ 	.word	0x000000ff
        /*0554*/ 	.word	0x00000000
        /*0558*/ 	.short	0x010a
        /*055a*/ 	.byte	0x05
	.zero		1


	//   ....[69]....
        /*055c*/ 	.word	0x00003a80
        /*0560*/ 	.word	0x000000ff
        /*0564*/ 	.word	0x00000000
        /*0568*/ 	.short	0x010a
        /*056a*/ 	.byte	0x05
	.zero		1


	//   ....[70]....
        /*056c*/ 	.word	0x00003b10
        /*0570*/ 	.word	0x000000ff
        /*0574*/ 	.word	0x00000000
        /*0578*/ 	.short	0x010a
        /*057a*/ 	.byte	0x04
	.zero		1


	//   ....[71]....
        /*057c*/ 	.word	0x00004020
        /*0580*/ 	.word	0x0000000c
        /*0584*/ 	.word	0x000000a0
        /*0588*/ 	.short	0x010a
        /*058a*/ 	.byte	0xff
	.zero		1


	//   ....[72]....
        /*058c*/ 	.word	0x00004190
        /*0590*/ 	.word	0x00000000
        /*0594*/ 	.word	0x00000000
        /*0598*/ 	.short	0x0101
        /*059a*/ 	.byte	0xff
	.zero		1


	//   ....[73]....
        /*059c*/ 	.word	0x00004620
        /*05a0*/ 	.word	0x000000ff
        /*05a4*/ 	.word	0x00000098
        /*05a8*/ 	.short	0x010a
        /*05aa*/ 	.byte	0x15
	.zero		1


	//   ....[74]....
        /*05ac*/ 	.word	0x000047a0
        /*05b0*/ 	.word	0x000000ff
        /*05b4*/ 	.word	0x00000070
        /*05b8*/ 	.short	0x010a
        /*05ba*/ 	.byte	0x15
	.zero		1


	//   ....[75]....
        /*05bc*/ 	.word	0x00004910
        /*05c0*/ 	.word	0x000000ff
        /*05c4*/ 	.word	0x00000050
        /*05c8*/ 	.short	0x010b
        /*05ca*/ 	.byte	0x15
	.zero		1


	//   ....[76]....
        /*05cc*/ 	.word	0x00004920
        /*05d0*/ 	.word	0x000000ff
        /*05d4*/ 	.word	0x00000000
        /*05d8*/ 	.short	0x0101
        /*05da*/ 	.byte	0x28
	.zero		1


	//   ....[77]....
        /*05dc*/ 	.word	0x00004930
        /*05e0*/ 	.word	0x000000ff
        /*05e4*/ 	.word	0x00000078
        /*05e8*/ 	.short	0x010a
        /*05ea*/ 	.byte	0x15
	.zero		1


	//   ....[78]....
        /*05ec*/ 	.word	0x00004a80
        /*05f0*/ 	.word	0x000000ff
        /*05f4*/ 	.word	0x00000058
        /*05f8*/ 	.short	0x010b
        /*05fa*/ 	.byte	0x15
	.zero		1


	//   ....[79]....
        /*05fc*/ 	.word	0x00004a90
        /*0600*/ 	.word	0x000000ff
        /*0604*/ 	.word	0x00000000
        /*0608*/ 	.short	0x0101
        /*060a*/ 	.byte	0x27
	.zero		1


	//   ....[80]....
        /*060c*/ 	.word	0x00004aa0
        /*0610*/ 	.word	0x000000ff
        /*0614*/ 	.word	0x00000080
        /*0618*/ 	.short	0x010a
        /*061a*/ 	.byte	0x15
	.zero		1


	//   ....[81]....
        /*061c*/ 	.word	0x00004be0
        /*0620*/ 	.word	0x000000ff
        /*0624*/ 	.word	0x00000060
        /*0628*/ 	.short	0x010b
        /*062a*/ 	.byte	0x15
	.zero		1


	//   ....[82]....
        /*062c*/ 	.word	0x00004bf0
        /*0630*/ 	.word	0x000000ff
        /*0634*/ 	.word	0x00000000
        /*0638*/ 	.short	0x0101
        /*063a*/ 	.byte	0x26
	.zero		1


	//   ....[83]....
        /*063c*/ 	.word	0x00004c00
        /*0640*/ 	.word	0x000000ff
        /*0644*/ 	.word	0x00000088
        /*0648*/ 	.short	0x010a
        /*064a*/ 	.byte	0x15
	.zero		1


	//   ....[84]....
        /*064c*/ 	.word	0x00004df0
        /*0650*/ 	.word	0x000000ff
        /*0654*/ 	.word	0x00000068
        /*0658*/ 	.short	0x010b
        /*065a*/ 	.byte	0x15
	.zero		1


	//   ....[85]....
        /*065c*/ 	.word	0x00004e00
        /*0660*/ 	.word	0x000000ff
        /*0664*/ 	.word	0x00000000
        /*0668*/ 	.short	0x0101
        /*066a*/ 	.byte	0x25
	.zero		1


	//   ....[86]....
        /*066c*/ 	.word	0x00004e30
        /*0670*/ 	.word	0x000000ff
        /*0674*/ 	.word	0x00000070
        /*0678*/ 	.short	0x010a
        /*067a*/ 	.byte	0x15
	.zero		1


	//   ....[87]....
        /*067c*/ 	.word	0x00004e50
        /*0680*/ 	.word	0x000000ff
        /*0684*/ 	.word	0x00000078
        /*0688*/ 	.short	0x010a
        /*068a*/ 	.byte	0x15
	.zero		1


	//   ....[88]....
        /*068c*/ 	.word	0x00004e70
        /*0690*/ 	.word	0x000000ff
        /*0694*/ 	.word	0x00000080
        /*0698*/ 	.short	0x010a
        /*069a*/ 	.byte	0x15
	.zero		1


	//   ....[89]....
        /*069c*/ 	.word	0x00004eb0
        /*06a0*/ 	.word	0x00000000
        /*06a4*/ 	.word	0x00000088
        /*06a8*/ 	.short	0x010a
        /*06aa*/ 	.byte	0xff
	.zero		1


	//   ....[90]....
        /*06ac*/ 	.word	0x00005200
        /*06b0*/ 	.word	0x00000003
        /*06b4*/ 	.word	0x000000a0
        /*06b8*/ 	.short	0x010a
        /*06ba*/ 	.byte	0xff
	.zero		1


	//   ....[91]....
        /*06bc*/ 	.word	0x00005380
        /*06c0*/ 	.word	0x00000000
        /*06c4*/ 	.word	0x00000000
        /*06c8*/ 	.short	0x0101
        /*06ca*/ 	.byte	0xff
	.zero		1


	//   ....[92]....
        /*06cc*/ 	.word	0x00005ed0
        /*06d0*/ 	.word	0x00000002
        /*06d4*/ 	.word	0x00000050
        /*06d8*/ 	.short	0x010a
        /*06da*/ 	.byte	0xff
	.zero		1


	//   ....[93]....
        /*06dc*/ 	.word	0x00005f40
        /*06e0*/ 	.word	0x00000047
        /*06e4*/ 	.word	0x000000c0
        /*06e8*/ 	.short	0x010a
        /*06ea*/ 	.byte	0xff
	.zero		1


	//   ....[94]....
        /*06ec*/ 	.word	0x00006030
        /*06f0*/ 	.word	0x00000002
        /*06f4*/ 	.word	0x00000050
        /*06f8*/ 	.short	0x010a
        /*06fa*/ 	.byte	0xff
	.zero		1


	//   ....[95]....
        /*06fc*/ 	.word	0x00006140
        /*0700*/ 	.word	0x00000000
        /*0704*/ 	.word	0x00000000
        /*0708*/ 	.short	0x0101
        /*070a*/ 	.byte	0xff
	.zero		1


	//   ....[96]....
        /*070c*/ 	.word	0x000061c0
        /*0710*/ 	.word	0x00000047
        /*0714*/ 	.word	0x000000c0
        /*0718*/ 	.short	0x010a
        /*071a*/ 	.byte	0xff
	.zero		1


	//   ....[97]....
        /*071c*/ 	.word	0x00006d10
        /*0720*/ 	.word	0x00000070
        /*0724*/ 	.word	0x00000050
        /*0728*/ 	.short	0x010a
        /*072a*/ 	.byte	0xff
	.zero		1


	//   ....[98]....
        /*072c*/ 	.word	0x00006de0
        /*0730*/ 	.word	0x00000070
        /*0734*/ 	.word	0x00000050
        /*0738*/ 	.short	0x010a
        /*073a*/ 	.byte	0xff
	.zero		1


	//   ....[99]....
        /*073c*/ 	.word	0x00006ef0
        /*0740*/ 	.word	0x00000000
        /*0744*/ 	.word	0x00000000
        /*0748*/ 	.short	0x0101
        /*074a*/ 	.byte	0xff
	.zero		1


	//   ....[100]....
        /*074c*/ 	.word	0x00007a60
        /*0750*/ 	.word	0x00000070
        /*0754*/ 	.word	0x00000050
        /*0758*/ 	.short	0x010a
        /*075a*/ 	.byte	0xff
	.zero		1


	//   ....[101]....
        /*075c*/ 	.word	0x00007b30
        /*0760*/ 	.word	0x00000070
        /*0764*/ 	.word	0x00000050
        /*0768*/ 	.short	0x010a
        /*076a*/ 	.byte	0xff
	.zero		1


	//   ....[102]....
        /*076c*/ 	.word	0x00007c40
        /*0770*/ 	.word	0x00000000
        /*0774*/ 	.word	0x00000000
        /*0778*/ 	.short	0x0101
        /*077a*/ 	.byte	0xff
	.zero		1


	//   ....[103]....
        /*077c*/ 	.word	0x000087e0
        /*0780*/ 	.word	0x00000066
        /*0784*/ 	.word	0x00000050
        /*0788*/ 	.short	0x010a
        /*078a*/ 	.byte	0xff
	.zero		1


	//   ....[104]....
        /*078c*/ 	.word	0x000088b0
        /*0790*/ 	.word	0x00000066
        /*0794*/ 	.word	0x00000050
        /*0798*/ 	.short	0x010a
        /*079a*/ 	.byte	0xff
	.zero		1


	//   ....[105]....
        /*079c*/ 	.word	0x000089c0
        /*07a0*/ 	.word	0x00000000
        /*07a4*/ 	.word	0x00000000
        /*07a8*/ 	.short	0x0101
        /*07aa*/ 	.byte	0xff
	.zero		1


	//   ....[106]....
        /*07ac*/ 	.word	0x00008e50
        /*07b0*/ 	.word	0x000000ff
        /*07b4*/ 	.word	0x00000000
        /*07b8*/ 	.short	0x0101
        /*07ba*/ 	.byte	0x04
	.zero		1


	//   ....[107]....
        /*07bc*/ 	.word	0x00009660
        /*07c0*/ 	.word	0x00000000
        /*07c4*/ 	.word	0x00000110
        /*07c8*/ 	.short	0x010a
        /*07ca*/ 	.byte	0xff
	.zero		1


	//   ....[108]....
        /*07cc*/ 	.word	0x000096c0
        /*07d0*/ 	.word	0x00000000
        /*07d4*/ 	.word	0x00000028
        /*07d8*/ 	.short	0x010a
        /*07da*/ 	.byte	0xff
	.zero		1


	//   ....[109]....
        /*07dc*/ 	.word	0x00009720
        /*07e0*/ 	.word	0x00000000
        /*07e4*/ 	.word	0x00000028
        /*07e8*/ 	.short	0x010a
        /*07ea*/ 	.byte	0xff
	.zero		1


	//   ....[110]....
        /*07ec*/ 	.word	0x00009770
        /*07f0*/ 	.word	0x00000003
        /*07f4*/ 	.word	0x000000a0
        /*07f8*/ 	.short	0x010a
        /*07fa*/ 	.byte	0xff
	.zero		1


	//   ....[111]....
        /*07fc*/ 	.word	0x000097d0
        /*0800*/ 	.word	0x00000000
        /*0804*/ 	.word	0x00000000
        /*0808*/ 	.short	0x010a
        /*080a*/ 	.byte	0xff
	.zero		1


	//   ....[112]....
        /*080c*/ 	.word	0x00009830
        /*0810*/ 	.word	0x00000000
        /*0814*/ 	.word	0x00000000
        /*0818*/ 	.short	0x010a
        /*081a*/ 	.byte	0xff
	.zero		1


	//   ....[113]....
        /*081c*/ 	.word	0x00009890
        /*0820*/ 	.word	0x00000000
        /*0824*/ 	.word	0x00000000
        /*0828*/ 	.short	0x010a
        /*082a*/ 	.byte	0xff
	.zero		1


	//   ....[114]....
        /*082c*/ 	.word	0x000098f0
        /*0830*/ 	.word	0x00000000
        /*0834*/ 	.word	0x00000000
        /*0838*/ 	.short	0x010a
        /*083a*/ 	.byte	0xff
	.zero		1


	//   ....[115]....
        /*083c*/ 	.word	0x00009940
        /*0840*/ 	.word	0x00000002
        /*0844*/ 	.word	0x00000100
        /*0848*/ 	.short	0x010a
        /*084a*/ 	.byte	0xff
	.zero		1


	//   ....[116]....
        /*084c*/ 	.word	0x000099a0
        /*0850*/ 	.word	0x00000002
        /*0854*/ 	.word	0x000000b0
        /*0858*/ 	.short	0x010a
        /*085a*/ 	.byte	0xff
	.zero		1


	//   ....[117]....
        /*085c*/ 	.word	0x000099f0
        /*0860*/ 	.word	0x00000002
        /*0864*/ 	.word	0x000000a0
        /*0868*/ 	.short	0x010a
        /*086a*/ 	.byte	0xff
	.zero		1


	//   ....[118]....
        /*086c*/ 	.word	0x00009a50
        /*0870*/ 	.word	0x00000000
        /*0874*/ 	.word	0x000000b0
        /*0878*/ 	.short	0x010a
        /*087a*/ 	.byte	0xff
	.zero		1


	//   ....[119]....
        /*087c*/ 	.word	0x00009aa0
        /*0880*/ 	.word	0x00000000
        /*0884*/ 	.word	0x000000a0
        /*0888*/ 	.short	0x010a
        /*088a*/ 	.byte	0xff
	.zero		1


	//   ....[120]....
        /*088c*/ 	.word	0x00009b00
        /*0890*/ 	.word	0x00000003
        /*0894*/ 	.word	0x000000e0
        /*0898*/ 	.short	0x010a
        /*089a*/ 	.byte	0xff
	.zero		1


	//   ....[121]....
        /*089c*/ 	.word	0x00009b60
        /*08a0*/ 	.word	0x00000000
        /*08a4*/ 	.word	0x00000000
        /*08a8*/ 	.short	0x010a
        /*08aa*/ 	.byte	0xff
	.zero		1


	//   ....[122]....
        /*08ac*/ 	.word	0x00009bc0
        /*08b0*/ 	.word	0x00000000
        /*08b4*/ 	.word	0x00000000
        /*08b8*/ 	.short	0x010a
        /*08ba*/ 	.byte	0xff
	.zero		1


	//   ....[123]....
        /*08bc*/ 	.word	0x00009c20
        /*08c0*/ 	.word	0x00000000
        /*08c4*/ 	.word	0x00000000
        /*08c8*/ 	.short	0x010a
        /*08ca*/ 	.byte	0xff
	.zero		1


	//   ....[124]....
        /*08cc*/ 	.word	0x00009c80
        /*08d0*/ 	.word	0x00000000
        /*08d4*/ 	.word	0x00000000
        /*08d8*/ 	.short	0x010a
        /*08da*/ 	.byte	0xff
	.zero		1


	//   ....[125]....
        /*08dc*/ 	.word	0x00009ce0
        /*08e0*/ 	.word	0x00000000
        /*08e4*/ 	.word	0x00000000
        /*08e8*/ 	.short	0x010a
        /*08ea*/ 	.byte	0xff
	.zero		1


	//   ....[126]....
        /*08ec*/ 	.word	0x00009d30
        /*08f0*/ 	.word	0x0000000c
        /*08f4*/ 	.word	0x000000a0
        /*08f8*/ 	.short	0x010a
        /*08fa*/ 	.byte	0xff
	.zero		1


	//   ....[127]....
        /*08fc*/ 	.word	0x00009d90
        /*0900*/ 	.word	0x00000000
        /*0904*/ 	.word	0x00000098
        /*0908*/ 	.short	0x010a
        /*090a*/ 	.byte	0xff
	.zero		1


	//   ....[128]....
        /*090c*/ 	.word	0x00009df0
        /*0910*/ 	.word	0x00000000
        /*0914*/ 	.word	0x00000070
        /*0918*/ 	.short	0x010a
        /*091a*/ 	.byte	0xff
	.zero		1


	//   ....[129]....
        /*091c*/ 	.word	0x00009e50
        /*0920*/ 	.word	0x00000000
        /*0924*/ 	.word	0x00000078
        /*0928*/ 	.short	0x010a
        /*092a*/ 	.byte	0xff
	.zero		1


	//   ....[130]....
        /*092c*/ 	.word	0x00009eb0
        /*0930*/ 	.word	0x00000000
        /*0934*/ 	.word	0x00000080
        /*0938*/ 	.short	0x010a
        /*093a*/ 	.byte	0xff
	.zero		1


	//   ....[131]....
        /*093c*/ 	.word	0x00009f10
        /*0940*/ 	.word	0x00000000
        /*0944*/ 	.word	0x00000088
        /*0948*/ 	.short	0x010a
        /*094a*/ 	.byte	0xff
	.zero		1


	//   ....[132]....
        /*094c*/ 	.word	0x00009f70
        /*0950*/ 	.word	0x00000000
        /*0954*/ 	.word	0x00000070
        /*0958*/ 	.short	0x010a
        /*095a*/ 	.byte	0xff
	.zero		1


	//   ....[133]....
        /*095c*/ 	.word	0x00009fd0
        /*0960*/ 	.word	0x00000000
        /*0964*/ 	.word	0x00000078
        /*0968*/ 	.short	0x010a
        /*096a*/ 	.byte	0xff
	.zero		1


	//   ....[134]....
        /*096c*/ 	.word	0x0000a030
        /*0970*/ 	.word	0x00000000
        /*0974*/ 	.word	0x00000080
        /*0978*/ 	.short	0x010a
        /*097a*/ 	.byte	0xff
	.zero		1


	//   ....[135]....
        /*097c*/ 	.word	0x0000a080
        /*0980*/ 	.word	0x00000003
        /*0984*/ 	.word	0x000000a0
        /*0988*/ 	.short	0x010a
        /*098a*/ 	.byte	0xff
	.zero		1


	//   ....[136]....
        /*098c*/ 	.word	0x0000a0d0
        /*0990*/ 	.word	0x00000002
        /*0994*/ 	.word	0x00000050
        /*0998*/ 	.short	0x010a
        /*099a*/ 	.byte	0xff
	.zero		1


	//   ....[137]....
        /*099c*/ 	.word	0x0000a120
        /*09a0*/ 	.word	0x00000047
        /*09a4*/ 	.word	0x000000c0
        /*09a8*/ 	.short	0x010a
        /*09aa*/ 	.byte	0xff
	.zero		1


	//   ....[138]....
        /*09ac*/ 	.word	0x0000a170
        /*09b0*/ 	.word	0x00000070
        /*09b4*/ 	.word	0x00000050
        /*09b8*/ 	.short	0x010a
        /*09ba*/ 	.byte	0xff
	.zero		1


	//   ....[139]....
        /*09bc*/ 	.word	0x0000a1c0
        /*09c0*/ 	.word	0x00000070
        /*09c4*/ 	.word	0x00000050
        /*09c8*/ 	.short	0x010a
        /*09ca*/ 	.byte	0xff
	.zero		1


	//   ....[140]....
        /*09cc*/ 	.word	0x0000a210
        /*09d0*/ 	.word	0x00000066
        /*09d4*/ 	.word	0x00000050
        /*09d8*/ 	.short	0x010a
        /*09da*/ 	.byte	0xff
	.zero		1


	//----- nvinfo : EIATTR_NUM_MBARRIERS
	.align		4
.L_48:
        /*09dc*/ 	.byte	0x03, 0x38
        /*09de*/ 	.short	0x0024


	//----- nvinfo : EIATTR_EXIT_INSTR_OFFSETS
	.align		4
        /*09e0*/ 	.byte	0x04, 0x1c
        /*09e2*/ 	.short	(.L_50 - .L_49)


	//   ....[0]....
.L_49:
        /*09e4*/ 	.word	0x000029d0


	//   ....[1]....
        /*09e8*/ 	.word	0x00002ee0


	//   ....[2]....
        /*09ec*/ 	.word	0x00002f40


	//   ....[3]....
        /*09f0*/ 	.word	0x00003d70


	//   ....[4]....
        /*09f4*/ 	.word	0x00004ee0


	//   ....[5]....
        /*09f8*/ 	.word	0x00004f20


	//   ....[6]....
        /*09fc*/ 	.word	0x00009650


	//----- nvinfo : EIATTR_MAX_THREADS
	.align		4
.L_50:
        /*0a00*/ 	.byte	0x04, 0x05
        /*0a02*/ 	.short	(.L_52 - .L_51)
.L_51:
        /*0a04*/ 	.word	0x00000100
        /*0a08*/ 	.word	0x00000001
        /*0a0c*/ 	.word	0x00000001


	//----- nvinfo : EIATTR_CRS_STACK_SIZE
	.align		4
.L_52:
        /*0a10*/ 	.byte	0x04, 0x1e
        /*0a12*/ 	.short	(.L_54 - .L_53)
.L_53:
        /*0a14*/ 	.word	0x00000000


	//----- nvinfo : EIATTR_CBANK_PARAM_SIZE
	.align		4
.L_54:
        /*0a18*/ 	.byte	0x03, 0x19
        /*0a1a*/ 	.short	0x0800


	//----- nvinfo : EIATTR_PARAM_CBANK
	.align		4
        /*0a1c*/ 	.byte	0x04, 0x0a
        /*0a1e*/ 	.short	(.L_56 - .L_55)
	.align		4
.L_55:
        /*0a20*/ 	.word	index@(.nv.constant0._ZN7cutlass13device_kernelINS_4gemm6kernel13GemmUniversalIN4cute5tupleIJiiiiEEENS1_10collective13CollectiveMmaINS1_35MainloopSm100TmaUmmaWarpSpecializedILi5ELi2ELi4ENS5_IJNS4_1CILi1EEENSA_ILi2EEESB_EEEEENS5_IJNSA_ILi64EEENSA_ILi256EEENSA_ILi32EEEEEENS_12float_e4m3_tENS5_IJlSB_lEEESJ_SK_NS4_8TiledMMAINS4_8MMA_AtomIJNS4_10MMA_TraitsINS4_19SM100_MMA_F8F6F4_SSEJSJ_SJ_fSF_SG_NS4_17integral_constantINS4_4UMMA5MajorELSR_0EEESS_NSP_INSQ_7ScaleInELST_0EEESU_EEEEEENS4_6LayoutINS5_IJSB_SB_SB_EEENS5_IJNSA_ILi0EEESZ_SZ_EEEEENS5_IJNS4_10UnderscoreES12_S12_EEEEENS4_23SM90_TMA_LOAD_MULTICASTENS4_14ComposedLayoutINS4_7SwizzleILi1ELi4ELi3EEENS4_18smem_ptr_flag_bitsILi8EEENSX_INS5_IJNSA_ILi8EEESH_EEENS5_IJSH_SB_EEEEEEEvNS4_8identityENS4_13SM90_TMA_LOADES1F_vS1G_EENS_8epilogue10collective18CollectiveEpilogueINS1J_23Sm100TmaWarpSpecializedILi4ELi2ELi32ELb0ELb0EEEJSI_NS5_IJNSX_ISF_SB_EES1O_EEESJ_SK_SJ_SK_NS1J_6fusion15FusionCallbacksIS1N_NS1Q_17LinearCombinationISJ_fSJ_fLNS_15FloatRoundStyleE2EEESI_S1P_JEEENS4_5SM1004TMEM4LOAD26SM100_TMEM_LOAD_16dp32b32xES1H_NS16_INS17_ILi2ELi4ELi3EEES1A_NSX_INS5_IJS1B_SF_EEENS5_IJSF_SB_EEEEEEENS4_39AutoVectorizingCopyWithAssumedAlignmentILi128EEENS4_14SM90_TMA_STOREES24_S26_S26_EEEvvEEEEvNT_6ParamsE)
        /*0a24*/ 	.short	0x0380
        /*0a26*/ 	.short	0x0800


	//----- nvinfo : EIATTR_SW_WAR
	.align		4
.L_56:
        /*0a28*/ 	.byte	0x04, 0x36
        /*0a2a*/ 	.short	(.L_58 - .L_57)
.L_57:
        /*0a2c*/ 	.word	0x00000008
.L_58:


//--------------------- .nv.callgraph             --------------------------
	.section	.nv.callgraph,"",@"SHT_CUDA_CALLGRAPH"
	.align	4
	.sectionentsize	8
	.align		4
        /*0000*/ 	.word	0x00000000
	.align		4
        /*0004*/ 	.word	0xffffffff
	.align		4
        /*0008*/ 	.word	index@(_ZN7cutlass13device_kernelINS_4gemm6kernel13GemmUniversalIN4cute5tupleIJiiiiEEENS1_10collective13CollectiveMmaINS1_35MainloopSm100TmaUmmaWarpSpecializedILi5ELi2ELi4ENS5_IJNS4_1CILi1EEENSA_ILi2EEESB_EEEEENS5_IJNSA_ILi64EEENSA_ILi256EEENSA_ILi32EEEEEENS_12float_e4m3_tENS5_IJlSB_lEEESJ_SK_NS4_8TiledMMAINS4_8MMA_AtomIJNS4_10MMA_TraitsINS4_19SM100_MMA_F8F6F4_SSEJSJ_SJ_fSF_SG_NS4_17integral_constantINS4_4UMMA5MajorELSR_0EEESS_NSP_INSQ_7ScaleInELST_0EEESU_EEEEEENS4_6LayoutINS5_IJSB_SB_SB_EEENS5_IJNSA_ILi0EEESZ_SZ_EEEEENS5_IJNS4_10UnderscoreES12_S12_EEEEENS4_23SM90_TMA_LOAD_MULTICASTENS4_14ComposedLayoutINS4_7SwizzleILi1ELi4ELi3EEENS4_18smem_ptr_flag_bitsILi8EEENSX_INS5_IJNSA_ILi8EEESH_EEENS5_IJSH_SB_EEEEEEEvNS4_8identityENS4_13SM90_TMA_LOADES1F_vS1G_EENS_8epilogue10collective18CollectiveEpilogueINS1J_23Sm100TmaWarpSpecializedILi4ELi2ELi32ELb0ELb0EEEJSI_NS5_IJNSX_ISF_SB_EES1O_EEESJ_SK_SJ_SK_NS1J_6fusion15FusionCallbacksIS1N_NS1Q_17LinearCombinationISJ_fSJ_fLNS_15FloatRoundStyleE2EEESI_S1P_JEEENS4_5SM1004TMEM4LOAD26SM100_TMEM_LOAD_16dp32b32xES1H_NS16_INS17_ILi2ELi4ELi3EEES1A_NSX_INS5_IJS1B_SF_EEENS5_IJSF_SB_EEEEEEENS4_39AutoVectorizingCopyWithAssumedAlignmentILi128EEENS4_14SM90_TMA_STOREES24_S26_S26_EEEvvEEEEvNT_6ParamsE)
	.align		4
        /*000c*/ 	.word	index@(__assertfail)
	.align		4
        /*0010*/ 	.word	0x00000000
	.align		4
        /*0014*/ 	.word	0xfffffffe
	.align		4
        /*0018*/ 	.word	0x00000000
	.align		4
        /*001c*/ 	.word	0xfffffffd
	.align		4
        /*0020*/ 	.word	0x00000000
	.align		4
        /*0024*/ 	.word	0xfffffffc


//--------------------- .nv.constant4             --------------------------
	.section	.nv.constant4,"a",@progbits
	.align	8
	.align		8
.nv.constant4:
        /*0000*/ 	.dword	__assertfail
	.align		8
        /*0008*/ 	.dword	__unnamed_1
	.align		8
        /*0010*/ 	.dword	__unnamed_2
	.align		8
        /*0018*/ 	.dword	__unnamed_3
	.align		8
        /*0020*/ 	.dword	_ZN39_INTERNAL_2675bd12_4_k_cu_2fbb0530_80184cuda3std3__45__cpo5beginE
	.align		8
        /*0028*/ 	.dword	_ZN39_INTERNAL_2675bd12_4_k_cu_2fbb0530_80184cuda3std3__45__cpo3endE
	.align		8
        /*0030*/ 	.dword	_ZN39_INTERNAL_2675bd12_4_k_cu_2fbb0530_80184cuda3std3__45__cpo6cbeginE
	.align		8
        /*0038*/ 	.dword	_ZN39_INTERNAL_2675bd12_4_k_cu_2fbb0530_80184cuda3std3__45__cpo4cendE
	.align		8
        /*0040*/ 	.dword	_ZN39_INTERNAL_2675bd12_4_k_cu_2fbb0530_80184cuda3std3__441_GLOBAL__N__2675bd12_4_k_cu_2fbb0530_80186ignoreE
	.align		8
        /*0048*/ 	.dword	_ZN39_INTERNAL_2675bd12_4_k_cu_2fbb0530_80184cuda3std3__419piecewise_constructE
	.align		8
        /*0050*/ 	.dword	_ZN39_INTERNAL_2675bd12_4_k_cu_2fbb0530_80184cuda3std3__48in_placeE
	.align		8
        /*0058*/ 	.dword	_ZN39_INTERNAL_2675bd12_4_k_cu_2fbb0530_80184cuda3std6ranges3__45__cpo4swapE
	.align		8
        /*0060*/ 	.dword	_ZN39_INTERNAL_2675bd12_4_k_cu_2fbb0530_80184cuda3std6ranges3__45__cpo9iter_moveE
	.align		8
        /*0068*/ 	.dword	_ZN39_INTERNAL_2675bd12_4_k_cu_2fbb0530_80184cute7productE
	.align		8
        /*0070*/ 	.dword	_ZN39_INTERNAL_2675bd12_4_k_cu_2fbb0530_80184cute1_E
	.align		8
        /*0078*/ 	.dword	$str$25
	.align		8
        /*0080*/ 	.dword	$str$26
	.align		8
        /*0088*/ 	.dword	$str$27
	.align		8
        /*0090*/ 	.dword	$str$28


//--------------------- .text._ZN7cutlass13device_kernelINS_4gemm6kernel13GemmUniversalIN4cute5tupleIJiiiiEEENS1_10collective13CollectiveMmaINS1_35MainloopSm100TmaUmmaWarpSpecializedILi5ELi2ELi4ENS5_IJNS4_1CILi1EEENSA_ILi2EEESB_EEEEENS5_IJNSA_ILi64EEENSA_ILi256EEENSA_ILi32EEEEEENS_12float_e4m3_tENS5_IJlSB_lEEESJ_SK_NS4_8TiledMMAINS4_8MMA_AtomIJNS4_10MMA_TraitsINS4_19SM100_MMA_F8F6F4_SSEJSJ_SJ_fSF_SG_NS4_17integral_constantINS4_4UMMA5MajorELSR_0EEESS_NSP_INSQ_7ScaleInELST_0EEESU_EEEEEENS4_6LayoutINS5_IJSB_SB_SB_EEENS5_IJNSA_ILi0EEESZ_SZ_EEEEENS5_IJNS4_10UnderscoreES12_S12_EEEEENS4_23SM90_TMA_LOAD_MULTICASTENS4_14ComposedLayoutINS4_7SwizzleILi1ELi4ELi3EEENS4_18smem_ptr_flag_bitsILi8EEENSX_INS5_IJNSA_ILi8EEESH_EEENS5_IJSH_SB_EEEEEEEvNS4_8identityENS4_13SM90_TMA_LOADES1F_vS1G_EENS_8epilogue10collective18CollectiveEpilogueINS1J_23Sm100TmaWarpSpecializedILi4ELi2ELi32ELb0ELb0EEEJSI_NS5_IJNSX_ISF_SB_EES1O_EEESJ_SK_SJ_SK_NS1J_6fusion15FusionCallbacksIS1N_NS1Q_17LinearCombinationISJ_fSJ_fLNS_15FloatRoundStyleE2EEESI_S1P_JEEENS4_5SM1004TMEM4LOAD26SM100_TMEM_LOAD_16dp32b32xES1H_NS16_INS17_ILi2ELi4ELi3EEES1A_NSX_INS5_IJS1B_SF_EEENS5_IJSF_SB_EEEEEEENS4_39AutoVectorizingCopyWithAssumedAlignmentILi128EEENS4_14SM90_TMA_STOREES24_S26_S26_EEEvvEEEEvNT_6ParamsE --------------------------
	.section	.text._ZN7cutlass13device_kernelINS_4gemm6kernel13GemmUniversalIN4cute5tupleIJiiiiEEENS1_10collective13CollectiveMmaINS1_35MainloopSm100TmaUmmaWarpSpecializedILi5ELi2ELi4ENS5_IJNS4_1CILi1EEENSA_ILi2EEESB_EEEEENS5_IJNSA_ILi64EEENSA_ILi256EEENSA_ILi32EEEEEENS_12float_e4m3_tENS5_IJlSB_lEEESJ_SK_NS4_8TiledMMAINS4_8MMA_AtomIJNS4_10MMA_TraitsINS4_19SM100_MMA_F8F6F4_SSEJSJ_SJ_fSF_SG_NS4_17integral_constantINS4_4UMMA5MajorELSR_0EEESS_NSP_INSQ_7ScaleInELST_0EEESU_EEEEEENS4_6LayoutINS5_IJSB_SB_SB_EEENS5_IJNSA_ILi0EEESZ_SZ_EEEEENS5_IJNS4_10UnderscoreES12_S12_EEEEENS4_23SM90_TMA_LOAD_MULTICASTENS4_14ComposedLayoutINS4_7SwizzleILi1ELi4ELi3EEENS4_18smem_ptr_flag_bitsILi8EEENSX_INS5_IJNSA_ILi8EEESH_EEENS5_IJSH_SB_EEEEEEEvNS4_8identityENS4_13SM90_TMA_LOADES1F_vS1G_EENS_8epilogue10collective18CollectiveEpilogueINS1J_23Sm100TmaWarpSpecializedILi4ELi2ELi32ELb0ELb0EEEJSI_NS5_IJNSX_ISF_SB_EES1O_EEESJ_SK_SJ_SK_NS1J_6fusion15FusionCallbacksIS1N_NS1Q_17LinearCombinationISJ_fSJ_fLNS_15FloatRoundStyleE2EEESI_S1P_JEEENS4_5SM1004TMEM4LOAD26SM100_TMEM_LOAD_16dp32b32xES1H_NS16_INS17_ILi2ELi4ELi3EEES1A_NSX_INS5_IJS1B_SF_EEENS5_IJSF_SB_EEEEEEENS4_39AutoVectorizingCopyWithAssumedAlignmentILi128EEENS4_14SM90_TMA_STOREES24_S26_S26_EEEvvEEEEvNT_6ParamsE,"ax",@progbits
	.align	128
.text._ZN7cutlass13device_kernelINS_4gemm6kernel13GemmUniversalIN4cute5tupleIJiiiiEEENS1_10collective13CollectiveMmaINS1_35MainloopSm100TmaUmmaWarpSpecializedILi5ELi2ELi4ENS5_IJNS4_1CILi1EEENSA_ILi2EEESB_EEEEENS5_IJNSA_ILi64EEENSA_ILi256EEENSA_ILi32EEEEEENS_12float_e4m3_tENS5_IJlSB_lEEESJ_SK_NS4_8TiledMMAINS4_8MMA_AtomIJNS4_10MMA_TraitsINS4_19SM100_MMA_F8F6F4_SSEJSJ_SJ_fSF_SG_NS4_17integral_constantINS4_4UMMA5MajorELSR_0EEESS_NSP_INSQ_7ScaleInELST_0EEESU_EEEEEENS4_6LayoutINS5_IJSB_SB_SB_EEENS5_IJNSA_ILi0EEESZ_SZ_EEEEENS5_IJNS4_10UnderscoreES12_S12_EEEEENS4_23SM90_TMA_LOAD_MULTICASTENS4_14ComposedLayoutINS4_7SwizzleILi1ELi4ELi3EEENS4_18smem_ptr_flag_bitsILi8EEENSX_INS5_IJNSA_ILi8EEESH_EEENS5_IJSH_SB_EEEEEEEvNS4_8identityENS4_13SM90_TMA_LOADES1F_vS1G_EENS_8epilogue10collective18CollectiveEpilogueINS1J_23Sm100TmaWarpSpecializedILi4ELi2ELi32ELb0ELb0EEEJSI_NS5_IJNSX_ISF_SB_EES1O_EEESJ_SK_SJ_SK_NS1J_6fusion15FusionCallbacksIS1N_NS1Q_17LinearCombinationISJ_fSJ_fLNS_15FloatRoundStyleE2EEESI_S1P_JEEENS4_5SM1004TMEM4LOAD26SM100_TMEM_LOAD_16dp32b32xES1H_NS16_INS17_ILi2ELi4ELi3EEES1A_NSX_INS5_IJS1B_SF_EEENS5_IJSF_SB_EEEEEEENS4_39AutoVectorizingCopyWithAssumedAlignmentILi128EEENS4_14SM90_TMA_STOREES24_S26_S26_EEEvvEEEEvNT_6ParamsE:
        .type           _ZN7cutlass13device_kernelINS_4gemm6kernel13GemmUniversalIN4cute5tupleIJiiiiEEENS1_10collective13CollectiveMmaINS1_35MainloopSm100TmaUmmaWarpSpecializedILi5ELi2ELi4ENS5_IJNS4_1CILi1EEENSA_ILi2EEESB_EEEEENS5_IJNSA_ILi64EEENSA_ILi256EEENSA_ILi32EEEEEENS_12float_e4m3_tENS5_IJlSB_lEEESJ_SK_NS4_8TiledMMAINS4_8MMA_AtomIJNS4_10MMA_TraitsINS4_19SM100_MMA_F8F6F4_SSEJSJ_SJ_fSF_SG_NS4_17integral_constantINS4_4UMMA5MajorELSR_0EEESS_NSP_INSQ_7ScaleInELST_0EEESU_EEEEEENS4_6LayoutINS5_IJSB_SB_SB_EEENS5_IJNSA_ILi0EEESZ_SZ_EEEEENS5_IJNS4_10UnderscoreES12_S12_EEEEENS4_23SM90_TMA_LOAD_MULTICASTENS4_14ComposedLayoutINS4_7SwizzleILi1ELi4ELi3EEENS4_18smem_ptr_flag_bitsILi8EEENSX_INS5_IJNSA_ILi8EEESH_EEENS5_IJSH_SB_EEEEEEEvNS4_8identityENS4_13SM90_TMA_LOADES1F_vS1G_EENS_8epilogue10collective18CollectiveEpilogueINS1J_23Sm100TmaWarpSpecializedILi4ELi2ELi32ELb0ELb0EEEJSI_NS5_IJNSX_ISF_SB_EES1O_EEESJ_SK_SJ_SK_NS1J_6fusion15FusionCallbacksIS1N_NS1Q_17LinearCombinationISJ_fSJ_fLNS_15FloatRoundStyleE2EEESI_S1P_JEEENS4_5SM1004TMEM4LOAD26SM100_TMEM_LOAD_16dp32b32xES1H_NS16_INS17_ILi2ELi4ELi3EEES1A_NSX_INS5_IJS1B_SF_EEENS5_IJSF_SB_EEEEEEENS4_39AutoVectorizingCopyWithAssumedAlignmentILi128EEENS4_14SM90_TMA_STOREES24_S26_S26_EEEvvEEEEvNT_6ParamsE,@function
        .size           _ZN7cutlass13device_kernelINS_4gemm6kernel13GemmUniversalIN4cute5tupleIJiiiiEEENS1_10collective13CollectiveMmaINS1_35MainloopSm100TmaUmmaWarpSpecializedILi5ELi2ELi4ENS5_IJNS4_1CILi1EEENSA_ILi2EEESB_EEEEENS5_IJNSA_ILi64EEENSA_ILi256EEENSA_ILi32EEEEEENS_12float_e4m3_tENS5_IJlSB_lEEESJ_SK_NS4_8TiledMMAINS4_8MMA_AtomIJNS4_10MMA_TraitsINS4_19SM100_MMA_F8F6F4_SSEJSJ_SJ_fSF_SG_NS4_17integral_constantINS4_4UMMA5MajorELSR_0EEESS_NSP_INSQ_7ScaleInELST_0EEESU_EEEEEENS4_6LayoutINS5_IJSB_SB_SB_EEENS5_IJNSA_ILi0EEESZ_SZ_EEEEENS5_IJNS4_10UnderscoreES12_S12_EEEEENS4_23SM90_TMA_LOAD_MULTICASTENS4_14ComposedLayoutINS4_7SwizzleILi1ELi4ELi3EEENS4_18smem_ptr_flag_bitsILi8EEENSX_INS5_IJNSA_ILi8EEESH_EEENS5_IJSH_SB_EEEEEEEvNS4_8identityENS4_13SM90_TMA_LOADES1F_vS1G_EENS_8epilogue10collective18CollectiveEpilogueINS1J_23Sm100TmaWarpSpecializedILi4ELi2ELi32ELb0ELb0EEEJSI_NS5_IJNSX_ISF_SB_EES1O_EEESJ_SK_SJ_SK_NS1J_6fusion15FusionCallbacksIS1N_NS1Q_17LinearCombinationISJ_fSJ_fLNS_15FloatRoundStyleE2EEESI_S1P_JEEENS4_5SM1004TMEM4LOAD26SM100_TMEM_LOAD_16dp32b32xES1H_NS16_INS17_ILi2ELi4ELi3EEES1A_NSX_INS5_IJS1B_SF_EEENS5_IJSF_SB_EEEEEEENS4_39AutoVectorizingCopyWithAssumedAlignmentILi128EEENS4_14SM90_TMA_STOREES24_S26_S26_EEEvvEEEEvNT_6ParamsE,(.L_x_180 - _ZN7cutlass13device_kernelINS_4gemm6kernel13GemmUniversalIN4cute5tupleIJiiiiEEENS1_10collective13CollectiveMmaINS1_35MainloopSm100TmaUmmaWarpSpecializedILi5ELi2ELi4ENS5_IJNS4_1CILi1EEENSA_ILi2EEESB_EEEEENS5_IJNSA_ILi64EEENSA_ILi256EEENSA_ILi32EEEEEENS_12float_e4m3_tENS5_IJlSB_lEEESJ_SK_NS4_8TiledMMAINS4_8MMA_AtomIJNS4_10MMA_TraitsINS4_19SM100_MMA_F8F6F4_SSEJSJ_SJ_fSF_SG_NS4_17integral_constantINS4_4UMMA5MajorELSR_0EEESS_NSP_INSQ_7ScaleInELST_0EEESU_EEEEEENS4_6LayoutINS5_IJSB_SB_SB_EEENS5_IJNSA_ILi0EEESZ_SZ_EEEEENS5_IJNS4_10UnderscoreES12_S12_EEEEENS4_23SM90_TMA_LOAD_MULTICASTENS4_14ComposedLayoutINS4_7SwizzleILi1ELi4ELi3EEENS4_18smem_ptr_flag_bitsILi8EEENSX_INS5_IJNSA_ILi8EEESH_EEENS5_IJSH_SB_EEEEEEEvNS4_8identityENS4_13SM90_TMA_LOADES1F_vS1G_EENS_8epilogue10collective18CollectiveEpilogueINS1J_23Sm100TmaWarpSpecializedILi4ELi2ELi32ELb0ELb0EEEJSI_NS5_IJNSX_ISF_SB_EES1O_EEESJ_SK_SJ_SK_NS1J_6fusion15FusionCallbacksIS1N_NS1Q_17LinearCombinationISJ_fSJ_fLNS_15FloatRoundStyleE2EEESI_S1P_JEEENS4_5SM1004TMEM4LOAD26SM100_TMEM_LOAD_16dp32b32xES1H_NS16_INS17_ILi2ELi4ELi3EEES1A_NSX_INS5_IJS1B_SF_EEENS5_IJSF_SB_EEEEEEENS4_39AutoVectorizingCopyWithAssumedAlignmentILi128EEENS4_14SM90_TMA_STOREES24_S26_S26_EEEvvEEEEvNT_6ParamsE)
        .other          _ZN7cutlass13device_kernelINS_4gemm6kernel13GemmUniversalIN4cute5tupleIJiiiiEEENS1_10collective13CollectiveMmaINS1_35MainloopSm100TmaUmmaWarpSpecializedILi5ELi2ELi4ENS5_IJNS4_1CILi1EEENSA_ILi2EEESB_EEEEENS5_IJNSA_ILi64EEENSA_ILi256EEENSA_ILi32EEEEEENS_12float_e4m3_tENS5_IJlSB_lEEESJ_SK_NS4_8TiledMMAINS4_8MMA_AtomIJNS4_10MMA_TraitsINS4_19SM100_MMA_F8F6F4_SSEJSJ_SJ_fSF_SG_NS4_17integral_constantINS4_4UMMA5MajorELSR_0EEESS_NSP_INSQ_7ScaleInELST_0EEESU_EEEEEENS4_6LayoutINS5_IJSB_SB_SB_EEENS5_IJNSA_ILi0EEESZ_SZ_EEEEENS5_IJNS4_10UnderscoreES12_S12_EEEEENS4_23SM90_TMA_LOAD_MULTICASTENS4_14ComposedLayoutINS4_7SwizzleILi1ELi4ELi3EEENS4_18smem_ptr_flag_bitsILi8EEENSX_INS5_IJNSA_ILi8EEESH_EEENS5_IJSH_SB_EEEEEEEvNS4_8identityENS4_13SM90_TMA_LOADES1F_vS1G_EENS_8epilogue10collective18CollectiveEpilogueINS1J_23Sm100TmaWarpSpecializedILi4ELi2ELi32ELb0ELb0EEEJSI_NS5_IJNSX_ISF_SB_EES1O_EEESJ_SK_SJ_SK_NS1J_6fusion15FusionCallbacksIS1N_NS1Q_17LinearCombinationISJ_fSJ_fLNS_15FloatRoundStyleE2EEESI_S1P_JEEENS4_5SM1004TMEM4LOAD26SM100_TMEM_LOAD_16dp32b32xES1H_NS16_INS17_ILi2ELi4ELi3EEES1A_NSX_INS5_IJS1B_SF_EEENS5_IJSF_SB_EEEEEEENS4_39AutoVectorizingCopyWithAssumedAlignmentILi128EEENS4_14SM90_TMA_STOREES24_S26_S26_EEEvvEEEEvNT_6ParamsE,@"STO_CUDA_ENTRY STV_DEFAULT"
_ZN7cutlass13device_kernelINS_4gemm6kernel13GemmUniversalIN4cute5tupleIJiiiiEEENS1_10collective13CollectiveMmaINS1_35MainloopSm100TmaUmmaWarpSpecializedILi5ELi2ELi4ENS5_IJNS4_1CILi1EEENSA_ILi2EEESB_EEEEENS5_IJNSA_ILi64EEENSA_ILi256EEENSA_ILi32EEEEEENS_12float_e4m3_tENS5_IJlSB_lEEESJ_SK_NS4_8TiledMMAINS4_8MMA_AtomIJNS4_10MMA_TraitsINS4_19SM100_MMA_F8F6F4_SSEJSJ_SJ_fSF_SG_NS4_17integral_constantINS4_4UMMA5MajorELSR_0EEESS_NSP_INSQ_7ScaleInELST_0EEESU_EEEEEENS4_6LayoutINS5_IJSB_SB_SB_EEENS5_IJNSA_ILi0EEESZ_SZ_EEEEENS5_IJNS4_10UnderscoreES12_S12_EEEEENS4_23SM90_TMA_LOAD_MULTICASTENS4_14ComposedLayoutINS4_7SwizzleILi1ELi4ELi3EEENS4_18smem_ptr_flag_bitsILi8EEENSX_INS5_IJNSA_ILi8EEESH_EEENS5_IJSH_SB_EEEEEEEvNS4_8identityENS4_13SM90_TMA_LOADES1F_vS1G_EENS_8epilogue10collective18CollectiveEpilogueINS1J_23Sm100TmaWarpSpecializedILi4ELi2ELi32ELb0ELb0EEEJSI_NS5_IJNSX_ISF_SB_EES1O_EEESJ_SK_SJ_SK_NS1J_6fusion15FusionCallbacksIS1N_NS1Q_17LinearCombinationISJ_fSJ_fLNS_15FloatRoundStyleE2EEESI_S1P_JEEENS4_5SM1004TMEM4LOAD26SM100_TMEM_LOAD_16dp32b32xES1H_NS16_INS17_ILi2ELi4ELi3EEES1A_NSX_INS5_IJS1B_SF_EEENS5_IJSF_SB_EEEEEEENS4_39AutoVectorizingCopyWithAssumedAlignmentILi128EEENS4_14SM90_TMA_STOREES24_S26_S26_EEEvvEEEEvNT_6ParamsE:
[----:B------:R-:W1:Y:S01]  /*0000*/  LDC R1, c[0x0][0x37c] ;  /* 0x0000df00ff017b82 */ /* 0x000e620000000800 */
[----:B------:R-:W2:Y:S01]  /*0010*/  S2R R95, SR_TID.X ;  /* 0x00000000005f7919 */ /* 0x000ea20000002100 */
[----:B------:R-:W3:Y:S01]  /*0020*/  LDCU.64 UR8, c[0x0][0x890] ;  /* 0x00011200ff0877ac */ /* 0x000ee20008000a00 */
[----:B------:R-:W-:Y:S02]  /*0030*/  PRMT R85, RZ, 0x7610, R85 ;  /* 0x00007610ff557816 */ /* 0x000fe40000000055 */
[----:B------:R-:W-:Y:S01]  /*0040*/  ELECT P3, URZ, PT ;  /* 0x0000000000ff782f */ /* 0x000fe20003860000 */
[----:B---3--:R-:W-:-:S04]  /*0050*/  UISETP.NE.U32.AND UP0, UPT, UR8, URZ, UPT ;  /* 0x000000ff0800728c */ /* 0x008fc8000bf05070 */
[----:B------:R-:W-:Y:S01]  /*0060*/  UISETP.NE.AND.EX UP0, UPT, UR9, URZ, UPT, UP0 ;  /* 0x000000ff0900728c */ /* 0x000fe2000bf05300 */
[----:B--2---:R-:W-:-:S05]  /*0070*/  SHF.R.U32.HI R86, RZ, 0x5, R95 ;  /* 0x00000005ff567819 */ /* 0x004fca000001165f */
[----:B------:R-:W2:Y:S02]  /*0080*/  SHFL.IDX PT, R0, R86, RZ, 0x1f ;  /* 0x00001fff56007589 */ /* 0x000ea400000e0000 */
[----:B--2---:R-:W-:Y:S01]  /*0090*/  R2UR UR17, R0 ;  /* 0x00000000001172ca */ /* 0x004fe200000e0000 */
[----:B-1----:R-:W-:-:S14]  /*00a0*/  BRA.U UP0, `(.L_x_0) ;  /* 0x0000000100307547 */ /* 0x002fdc000b800000 */
[----:B------:R-:W1:Y:S02]  /*00b0*/  LDCU.64 UR4, c[0x0][0x888] ;  /* 0x00011100ff0477ac */ /* 0x000e640008000a00 */
[----:B-1----:R-:W-:-:S04]  /*00c0*/  UISETP.NE.U32.AND UP0, UPT, UR4, URZ, UPT ;  /* 0x000000ff0400728c */ /* 0x002fc8000bf05070 */
[----:B------:R-:W-:-:S09]  /*00d0*/  UISETP.NE.AND.EX UP0, UPT, UR5, URZ, UPT, UP0 ;  /* 0x000000ff0500728c */ /* 0x000fd2000bf05300 */
[----:B------:R-:W-:Y:S05]  /*00e0*/  BRA.U !UP0, `(.L_x_1) ;  /* 0x0000000108147547 */ /* 0x000fea000b800000 */
[----:B------:R-:W1:Y:S01]  /*00f0*/  LDC.64 R2, c[0x0][0x888] ;  /* 0x00022200ff027b82 */ /* 0x000e620000000a00 */
[----:B------:R-:W1:Y:S02]  /*0100*/  LDCU.64 UR4, c[0x0][0x358] ;  /* 0x00006b00ff0477ac */ /* 0x000e640008000a00 */
[----:B-1----:R1:W5:Y:S01]  /*0110*/  LDG.E R41, desc[UR4][R2.64] ;  /* 0x0000000402297981 */ /* 0x002362000c1e1900 */
[----:B------:R-:W-:Y:S01]  /*0120*/  HFMA2 R85, -RZ, RZ, 0, 5.9604644775390625e-08 ;  /* 0x00000001ff557431 */ /* 0x000fe200000001ff */
[----:B------:R-:W-:Y:S05]  /*0130*/  BRA `(.L_x_0) ;  /* 0x00000000000c7947 */ /* 0x000fea0003800000 */
.L_x_1:
[----:B------:R-:W1:Y:S01]  /*0140*/  LDCU UR4, c[0x0][0x880] ;  /* 0x00011000ff0477ac */ /* 0x000e620008000800 */
[----:B------:R-:W-:Y:S01]  /*0150*/  HFMA2 R85, -RZ, RZ, 0, 5.9604644775390625e-08 ;  /* 0x00000001ff557431 */ /* 0x000fe200000001ff */
[----:B-1----:R-:W-:-:S07]  /*0160*/  MOV R41, UR4 ;  /* 0x0000000400297c02 */ /* 0x002fce0008000f00 */
.L_x_0:
[----:B------:R-:W2:Y:S02]  /*0170*/  LDCU.64 UR4, c[0x0][0x8b0] ;  /* 0x00011600ff0477ac */ /* 0x000ea40008000a00 */
[----:B--2---:R-:W-:-:S04]  /*0180*/  UISETP.NE.U32.AND UP0, UPT, UR4, URZ, UPT ;  /* 0x000000ff0400728c */ /* 0x004fc8000bf05070 */
[----:B------:R-:W-:-:S09]  /*0190*/  UISETP.NE.AND.EX UP0, UPT, UR5, URZ, UPT, UP0 ;  /* 0x000000ff0500728c */ /* 0x000fd2000bf05300 */
[----:B------:R-:W-:Y:S05]  /*01a0*/  BRA.U UP0, `(.L_x_2) ;  /* 0x0000000100287547 */ /* 0x000fea000b800000 */
[----:B------:R-:W2:Y:S02]  /*01b0*/  LDCU.64 UR4, c[0x0][0x8a8] ;  /* 0x00011500ff0477ac */ /* 0x000ea40008000a00 */
[----:B--2---:R-:W-:-:S04]  /*01c0*/  UISETP.NE.U32.AND UP0, UPT, UR4, URZ, UPT ;  /* 0x000000ff0400728c */ /* 0x004fc8000bf05070 */
[----:B------:R-:W-:-:S09]  /*01d0*/  UISETP.NE.AND.EX UP0, UPT, UR5, URZ, UPT, UP0 ;  /* 0x000000ff0500728c */ /* 0x000fd2000bf05300 */
[----:B------:R-:W-:Y:S05]  /*01e0*/  BRA.U !UP0, `(.L_x_3) ;  /* 0x0000000108107547 */ /* 0x000fea000b800000 */
[----:B------:R-:W2:Y:S01]  /*01f0*/  LDC.64 R38, c[0x0][0x8a8] ;  /* 0x00022a00ff267b82 */ /* 0x000ea20000000a00 */
[----:B------:R-:W2:Y:S02]  /*0200*/  LDCU.64 UR4, c[0x0][0x358] ;  /* 0x00006b00ff0477ac */ /* 0x000ea40008000a00 */
[----:B--2---:R2:W5:Y:S01]  /*0210*/  LDG.E R38, desc[UR4][R38.64] ;  /* 0x0000000426267981 */ /* 0x004562000c1e1900 */
[----:B------:R-:W-:Y:S05]  /*0220*/  BRA `(.L_x_2) ;  /* 0x0000000000087947 */ /* 0x000fea0003800000 */
.L_x_3:
[----:B------:R-:W2:Y:S02]  /*0230*/  LDCU UR4, c[0x0][0x8a0] ;  /* 0x00011400ff0477ac */ /* 0x000ea40008000800 */
[----:B--2---:R-:W-:Y:S02]  /*0240*/  MOV R38, UR4 ;  /* 0x0000000400267c02 */ /* 0x004fe40008000f00 */
.L_x_2:
[----:B------:R-:W-:Y:S01]  /*0250*/  IMAD.U32 R0, RZ, RZ, UR17 ;  /* 0x00000011ff007e24 */ /* 0x000fe2000f8e00ff */
[----:B------:R-:W-:Y:S04]  /*0260*/  BSSY.RECONVERGENT B0, `(.L_x_4) ;  /* 0x000000c000007945 */ /* 0x000fe80003800200 */
[C---:B------:R-:W-:Y:S02]  /*0270*/  ISETP.NE.OR P1, PT, R0.reuse, 0x1, !P3 ;  /* 0x000000010000780c */ /* 0x040fe40005f25670 */
[----:B------:R-:W-:-:S11]  /*0280*/  ISETP.NE.OR P0, PT, R0, 0x3, !P3 ;  /* 0x000000030000780c */ /* 0x000fd60005f05670 */
[----:B------:R-:W-:Y:S05]  /*0290*/  @P1 BRA `(.L_x_5) ;  /* 0x0000000000201947 */ /* 0x000fea0003800000 */
[----:B------:R-:W3:Y:S02]  /*02a0*/  LDCU.64 UR4, c[0x0][0x348] ;  /* 0x00006900ff0477ac */ /* 0x000ee40008000a00 */
[----:B---3--:R-:W-:Y:S02]  /*02b0*/  UIADD3 UR6, UP1, UPT, UR4, 0x80, URZ ;  /* 0x0000008004067890 */ /* 0x008fe4000ff3e0ff */
[----:B------:R-:W-:Y:S02]  /*02c0*/  UIADD3 UR4, UP0, UPT, UR4, 0x180, URZ ;  /* 0x0000018004047890 */ /* 0x000fe4000ff1e0ff */
[----:B------:R-:W-:Y:S02]  /*02d0*/  UIADD3.X UR7, UPT, UPT, URZ, UR5, URZ, UP1, !UPT ;  /* 0x00000005ff077290 */ /* 0x000fe40008ffe4ff */
[----:B------:R-:W-:-:S07]  /*02e0*/  UIADD3.X UR5, UPT, UPT, URZ, UR5, URZ, UP0, !UPT ;  /* 0x00000005ff057290 */ /* 0x000fce00087fe4ff */
[----:B------:R3:W-:Y:S02]  /*02f0*/  UTMACCTL.PF [UR6] ;  /* 0x00000000060079b9 */ /* 0x0007e40008040000 */
[----:B------:R3:W-:Y:S02]  /*0300*/  UTMACCTL.PF [UR4] ;  /* 0x00000000040079b9 */ /* 0x0007e40008040000 */
[----:B---3--:R-:W-:Y:S01]  /*0310*/  NOP ;  /* 0x0000000000007918 */ /* 0x008fe20000000000 */
.L_x_5:
[----:B------:R-:W-:Y:S05]  /*0320*/  BSYNC.RECONVERGENT B0 ;  /* 0x0000000000007941 */ /* 0x000fea0003800200 */
.L_x_4:
[----:B------:R-:W-:Y:S04]  /*0330*/  BSSY.RECONVERGENT B0, `(.L_x_6) ;  /* 0x000000a000007945 */ /* 0x000fe80003800200 */
        /* <DEDUP_REMOVED lines=9> */
.L_x_7:
[----:B------:R-:W-:Y:S05]  /*03d0*/  BSYNC.RECONVERGENT B0 ;  /* 0x0000000000007941 */ /* 0x000fea0003800200 */
.L_x_6:
[----:B------:R-:W3:Y:S01]  /*03e0*/  LDCU.64 UR4, c[0x0][0x888] ;  /* 0x00011100ff0477ac */ /* 0x000ee20008000a00 */
[----:B------:R-:W-:Y:S02]  /*03f0*/  UISETP.EQ.U32.AND UP1, UPT, UR8, URZ, UPT ;  /* 0x000000ff0800728c */ /* 0x000fe4000bf22070 */
[----:B------:R-:W-:Y:S02]  /*0400*/  UPLOP3.LUT UP3, UPT, UPT, UPT, UPT, 0x80, 0x8 ;  /* 0x000000000008789c */ /* 0x000fe40003f6f070 */
[----:B---3--:R-:W-:-:S04]  /*0410*/  UISETP.NE.U32.AND UP0, UPT, UR4, URZ, UPT ;  /* 0x000000ff0400728c */ /* 0x008fc8000bf05070 */
[----:B------:R-:W-:-:S04]  /*0420*/  UISETP.NE.AND.EX UP0, UPT, UR5, URZ, UPT, UP0 ;  /* 0x000000ff0500728c */ /* 0x000fc8000bf05300 */
[----:B------:R-:W-:-:S04]  /*0430*/  UISETP.EQ.OR.EX UP2, UPT, UR9, URZ, !UP0, UP1 ;  /* 0x000000ff0900728c */ /* 0x000fc8000c742710 */
[----:B------:R-:W-:-:S06]  /*0440*/  UP2UR UR4, UPR, URZ, 0x4 ;  /* 0x00000004ff047883 */ /* 0x000fcc0008000000 */
[----:B------:R-:W-:Y:S01]  /*0450*/  MOV R88, UR4 ;  /* 0x0000000400587c02 */ /* 0x000fe20008000f00 */
[----:B------:R-:W-:Y:S06]  /*0460*/  BRA.U !UP2, `(.L_x_8) ;  /* 0x000000010a207547 */ /* 0x000fec000b800000 */
[----:B------:R-:W-:Y:S01]  /*0470*/  UISETP.NE.U32.AND UP1, UPT, UR8, URZ, UPT ;  /* 0x000000ff0800728c */ /* 0x000fe2000bf25070 */
[----:B-----5:R-:W-:Y:S01]  /*0480*/  FSETP.NEU.AND P0, PT, R41, RZ, PT ;  /* 0x000000ff2900720b */ /* 0x020fe20003f0d000 */
[----:B------:R-:W-:Y:S02]  /*0490*/  USEL UR4, URZ, 0xffffffff, UP0 ;  /* 0xffffffffff047887 */ /* 0x000fe40008000000 */
[----:B------:R-:W-:-:S10]  /*04a0*/  UISETP.NE.AND.EX UP1, UPT, UR9, URZ, UPT, UP1 ;  /* 0x000000ff0900728c */ /* 0x000fd4000bf25310 */
[----:B------:R-:W-:Y:S01]  /*04b0*/  VOTEU.ANY UP0, P0 ;  /* 0x0000000000ff7886 */ /* 0x000fe20000000100 */
[----:B------:R-:W-:-:S04]  /*04c0*/  @!UP1 USEL UR4, URZ, 0xffffffff, UP0 ;  /* 0xffffffffff049887 */ /* 0x000fc80008000000 */
[----:B------:R-:W-:-:S04]  /*04d0*/  ULOP3.LUT UR4, UR4, 0x1, URZ, 0xc0, !UPT ;  /* 0x0000000104047892 */ /* 0x000fc8000f8ec0ff */
[----:B------:R-:W-:-:S11]  /*04e0*/  UISETP.NE.U32.AND UP3, UPT, UR4, 0x1, UPT ;  /* 0x000000010400788c */ /* 0x000fd6000bf65070 */
.L_x_8:
[----:B-1----:R-:W1:Y:S01]  /*04f0*/  SHFL.IDX PT, R2, R86, RZ, 0x1f ;  /* 0x00001fff56027589 */ /* 0x002e6200000e0000 */
[----:B------:R-:W-:-:S04]  /*0500*/  UISETP.NE.AND UP0, UPT, UR17, 0x2, UPT ;  /* 0x000000021100788c */ /* 0x000fc8000bf05270 */
[----:B------:R-:W-:Y:S01]  /*0510*/  USEL UR48, URZ, 0x1, UP0 ;  /* 0x00000001ff307887 */ /* 0x000fe20008000000 */
[----:B-1----:R-:W-:-:S13]  /*0520*/  ISETP.NE.AND P0, PT, R2, RZ, PT ;  /* 0x000000ff0200720c */ /* 0x002fda0003f05270 */
[----:B------:R-:W-:Y:S05]  /*0530*/  @P0 BRA `(.L_x_9) ;  /* 0x0000000000600947 */ /* 0x000fea0003800000 */
[----:B------:R-:W1:Y:S01]  /*0540*/  S2UR UR4, SR_CgaCtaId ;  /* 0x00000000000479c3 */ /* 0x000e620000008800 */
[----:B------:R-:W-:Y:S01]  /*0550*/  UMOV UR5, 0x400 ;  /* 0x0000040000057882 */ /* 0x000fe20000000000 */
[----:B------:R-:W-:Y:S01]  /*0560*/  UMOV UR8, 0x1 ;  /* 0x0000000100087882 */ /* 0x000fe20000000000 */
[----:B------:R-:W-:Y:S01]  /*0570*/  UMOV UR6, 0x2 ;  /* 0x0000000200067882 */ /* 0x000fe20000000000 */
[----:B------:R-:W-:-:S04]  /*0580*/  UIADD3 UR8, UPT, UPT, -UR8, 0x100000, URZ ;  /* 0x0010000008087890 */ /* 0x000fc8000fffe1ff */
[----:B------:R-:W-:Y:S02]  /*0590*/  USHF.L.U32 UR9, UR8, 0xb, URZ ;  /* 0x0000000b08097899 */ /* 0x000fe400080006ff */
[----:B------:R-:W-:Y:S02]  /*05a0*/  USHF.L.U32 UR8, UR8, 0x1, URZ ;  /* 0x0000000108087899 */ /* 0x000fe400080006ff */
[----:B------:R-:W-:-:S04]  /*05b0*/  UIADD3 UR6, UPT, UPT, -UR6, 0x100000, URZ ;  /* 0x0010000006067890 */ /* 0x000fc8000fffe1ff */
[----:B------:R-:W-:Y:S02]  /*05c0*/  USHF.L.U32 UR7, UR6, 0xb, URZ ;  /* 0x0000000b06077899 */ /* 0x000fe400080006ff */
[----:B------:R-:W-:Y:S01]  /*05d0*/  USHF.L.U32 UR6, UR6, 0x1, URZ ;  /* 0x0000000106067899 */ /* 0x000fe200080006ff */
[----:B------:R-:W-:Y:S01]  /*05e0*/  ELECT P0, URZ, PT ;  /* 0x0000000000ff782f */ /* 0x000fe20003800000 */
[----:B-1----:R-:W-:Y:S01]  /*05f0*/  ULEA UR4, UR4, UR5, 0x18 ;  /* 0x0000000504047291 */ /* 0x002fe2000f8ec0ff */
[----:B------:R-:W1:Y:S11]  /*0600*/  FENCE.VIEW.ASYNC.S ;  /* 0x00000000000073c6 */ /* 0x000e760000000000 */
[----:B-1----:R1:W3:Y:S01]  /*0610*/  SYNCS.EXCH.64 URZ, [UR4], UR8 ;  /* 0x0000000804ff75b2 */ /* 0x0022e20008000100 */
[----:B------:R1:W4:Y:S01]  /*0620*/  SYNCS.EXCH.64 URZ, [UR4+0x28], UR6 ;  /* 0x0000280604ff75b2 */ /* 0x0003220008000100 */
[----:B------:R1:W1:Y:S01]  /*0630*/  SYNCS.EXCH.64 URZ, [UR4+0x8], UR8 ;  /* 0x0000080804ff75b2 */ /* 0x0002620008000100 */
[----:B------:R1:W1:Y:S01]  /*0640*/  SYNCS.EXCH.64 URZ, [UR4+0x30], UR6 ;  /* 0x0000300604ff75b2 */ /* 0x0002620008000100 */
[----:B------:R1:W1:Y:S01]  /*0650*/  SYNCS.EXCH.64 URZ, [UR4+0x10], UR8 ;  /* 0x0000100804ff75b2 */ /* 0x0002620008000100 */
[----:B------:R1:W1:Y:S01]  /*0660*/  SYNCS.EXCH.64 URZ, [UR4+0x38], UR6 ;  /* 0x0000380604ff75b2 */ /* 0x0002620008000100 */
[----:B------:R1:W1:Y:S01]  /*0670*/  SYNCS.EXCH.64 URZ, [UR4+0x18], UR8 ;  /* 0x0000180804ff75b2 */ /* 0x0002620008000100 */
[----:B------:R1:W1:Y:S01]  /*0680*/  SYNCS.EXCH.64 URZ, [UR4+0x40], UR6 ;  /* 0x0000400604ff75b2 */ /* 0x0002620008000100 */
[----:B------:R1:W1:Y:S01]  /*0690*/  SYNCS.EXCH.64 URZ, [UR4+0x20], UR8 ;  /* 0x0000200804ff75b2 */ /* 0x0002620008000100 */
[----:B------:R1:W1:Y:S01]  /*06a0*/  SYNCS.EXCH.64 URZ, [UR4+0x48], UR6 ;  /* 0x0000480604ff75b2 */ /* 0x0002620008000100 */
[----:B------:R-:W-:Y:S01]  /*06b0*/  NOP ;  /* 0x0000000000007918 */ /* 0x000fe20000000000 */
.L_x_9:
[----:B------:R-:W2:Y:S01]  /*06c0*/  SHFL.IDX PT, R2, R86, RZ, 0x1f ;  /* 0x00001fff56027589 */ /* 0x000ea200000e0000 */
[----:B------:R-:W-:Y:S01]  /*06d0*/  NOP ;  /* 0x0000000000007918 */ /* 0x000fe20000000000 */
[----:B--2---:R-:W-:-:S13]  /*06e0*/  ISETP.NE.AND P0, PT, R2, 0x1, PT ;  /* 0x000000010200780c */ /* 0x004fda0003f05270 */
[----:B------:R-:W-:Y:S05]  /*06f0*/  @P0 BRA `(.L_x_10) ;  /* 0x0000000000580947 */ /* 0x000fea0003800000 */
[----:B-1----:R-:W1:Y:S01]  /*0700*/  S2UR UR4, SR_CgaCtaId ;  /* 0x00000000000479c3 */ /* 0x002e620000008800 */
        /* <DEDUP_REMOVED lines=12> */
[----:B-1----:R2:W1:Y:S01]  /*07d0*/  SYNCS.EXCH.64 URZ, [UR4+0x50], UR8 ;  /* 0x0000500804ff75b2 */ /* 0x0024620008000100 */
[----:B------:R2:W1:Y:S01]  /*07e0*/  SYNCS.EXCH.64 URZ, [UR4+0x70], UR6 ;  /* 0x0000700604ff75b2 */ /* 0x0004620008000100 */
[----:B------:R2:W1:Y:S01]  /*07f0*/  SYNCS.EXCH.64 URZ, [UR4+0x58], UR8 ;  /* 0x0000580804ff75b2 */ /* 0x0004620008000100 */
[----:B------:R2:W1:Y:S01]  /*0800*/  SYNCS.EXCH.64 URZ, [UR4+0x78], UR6 ;  /* 0x0000780604ff75b2 */ /* 0x0004620008000100 */
[----:B------:R2:W1:Y:S01]  /*0810*/  SYNCS.EXCH.64 URZ, [UR4+0x60], UR8 ;  /* 0x0000600804ff75b2 */ /* 0x0004620008000100 */
[----:B------:R2:W1:Y:S01]  /*0820*/  SYNCS.EXCH.64 URZ, [UR4+0x80], UR6 ;  /* 0x0000800604ff75b2 */ /* 0x0004620008000100 */
[----:B------:R2:W1:Y:S01]  /*0830*/  SYNCS.EXCH.64 URZ, [UR4+0x68], UR8 ;  /* 0x0000680804ff75b2 */ /* 0x0004620008000100 */
[----:B------:R2:W1:Y:S02]  /*0840*/  SYNCS.EXCH.64 URZ, [UR4+0x88], UR6 ;  /* 0x0000880604ff75b2 */ /* 0x0004640008000100 */
[----:B--2---:R-:W-:Y:S01]  /*0850*/  NOP ;  /* 0x0000000000007918 */ /* 0x004fe20000000000 */
.L_x_10:
[----:B------:R-:W2:Y:S01]  /*0860*/  SHFL.IDX PT, R2, R86, RZ, 0x1f ;  /* 0x00001fff56027589 */ /* 0x000ea200000e0000 */
[----:B------:R-:W-:Y:S01]  /*0870*/  NOP ;  /* 0x0000000000007918 */ /* 0x000fe20000000000 */
[----:B--2---:R-:W-:-:S13]  /*0880*/  ISETP.NE.AND P0, PT, R2, 0x3, PT ;  /* 0x000000030200780c */ /* 0x004fda0003f05270 */
[----:B------:R-:W-:Y:S05]  /*0890*/  @P0 BRA `(.L_x_11) ;  /* 0x0000000000300947 */ /* 0x000fea0003800000 */
[----:B-1----:R-:W1:Y:S01]  /*08a0*/  S2UR UR6, SR_CgaCtaId ;  /* 0x00000000000679c3 */ /* 0x002e620000008800 */
[----:B------:R-:W-:Y:S01]  /*08b0*/  UMOV UR4, 0x400 ;  /* 0x0000040000047882 */ /* 0x000fe20000000000 */
[----:B------:R-:W-:Y:S01]  /*08c0*/  UMOV UR5, 0x20 ;  /* 0x0000002000057882 */ /* 0x000fe20000000000 */
[----:B------:R-:W-:Y:S01]  /*08d0*/  ELECT P0, URZ, PT ;  /* 0x0000000000ff782f */ /* 0x000fe20003800000 */
[----:B-1----:R-:W-:Y:S02]  /*08e0*/  ULEA UR6, UR6, UR4, 0x18 ;  /* 0x0000000406067291 */ /* 0x002fe4000f8ec0ff */
[----:B------:R-:W-:-:S04]  /*08f0*/  UIADD3 UR4, UPT, UPT, -UR5, 0x100000, URZ ;  /* 0x0010000005047890 */ /* 0x000fc8000fffe1ff */
[----:B------:R-:W-:Y:S02]  /*0900*/  USHF.L.U32 UR5, UR4, 0xb, URZ ;  /* 0x0000000b04057899 */ /* 0x000fe400080006ff */
[----:B------:R-:W-:Y:S01]  /*0910*/  USHF.L.U32 UR4, UR4, 0x1, URZ ;  /* 0x0000000104047899 */ /* 0x000fe200080006ff */
[----:B------:R-:W1:Y:S11]  /*0920*/  FENCE.VIEW.ASYNC.S ;  /* 0x00000000000073c6 */ /* 0x000e760000000000 */
[----:B-1----:R2:W1:Y:S01]  /*0930*/  SYNCS.EXCH.64 URZ, [UR6+0x90], UR4 ;  /* 0x0000900406ff75b2 */ /* 0x0024620008000100 */
[----:B------:R2:W1:Y:S02]  /*0940*/  SYNCS.EXCH.64 URZ, [UR6+0x98], UR4 ;  /* 0x0000980406ff75b2 */ /* 0x0004640008000100 */
[----:B--2---:R-:W-:Y:S01]  /*0950*/  NOP ;  /* 0x0000000000007918 */ /* 0x004fe20000000000 */
.L_x_11:
[----:B------:R-:W2:Y:S01]  /*0960*/  SHFL.IDX PT, R2, R86, RZ, 0x1f ;  /* 0x00001fff56027589 */ /* 0x000ea200000e0000 */
[----:B------:R-:W-:Y:S01]  /*0970*/  NOP ;  /* 0x0000000000007918 */ /* 0x000fe20000000000 */
[----:B--2---:R-:W-:-:S13]  /*0980*/  ISETP.NE.AND P0, PT, R2, 0x4, PT ;  /* 0x000000040200780c */ /* 0x004fda0003f05270 */
[----:B------:R-:W-:Y:S05]  /*0990*/  @P0 BRA `(.L_x_12) ;  /* 0x00000000004c0947 */ /* 0x000fea0003800000 */
[----:B-1----:R-:W1:Y:S01]  /*09a0*/  S2UR UR6, SR_CgaCtaId ;  /* 0x00000000000679c3 */ /* 0x002e620000008800 */
[----:B------:R-:W-:Y:S01]  /*09b0*/  UMOV UR4, 0x1e0 ;  /* 0x000001e000047882 */ /* 0x000fe20000000000 */
[----:B------:R-:W-:Y:S01]  /*09c0*/  UMOV UR5, 0x400 ;  /* 0x0000040000057882 */ /* 0x000fe20000000000 */
[----:B------:R-:W-:Y:S01]  /*09d0*/  USEL UR4, UR4, 0x1a0, UP3 ;  /* 0x000001a004047887 */ /* 0x000fe20009800000 */
[----:B------:R-:W-:Y:S01]  /*09e0*/  UMOV UR8, 0x1 ;  /* 0x0000000100087882 */ /* 0x000fe20000000000 */
[----:B------:R-:W-:Y:S01]  /*09f0*/  ELECT P0, URZ, PT ;  /* 0x0000000000ff782f */ /* 0x000fe20003800000 */
[----:B------:R-:W-:-:S04]  /*0a00*/  UIADD3 UR8, UPT, UPT, -UR8, 0x100000, URZ ;  /* 0x0010000008087890 */ /* 0x000fc8000fffe1ff */
[----:B------:R-:W-:Y:S02]  /*0a10*/  USHF.L.U32 UR9, UR8, 0xb, URZ ;  /* 0x0000000b08097899 */ /* 0x000fe400080006ff */
[----:B------:R-:W-:Y:S02]  /*0a20*/  USHF.L.U32 UR8, UR8, 0x1, URZ ;  /* 0x0000000108087899 */ /* 0x000fe400080006ff */
[----:B-1----:R-:W-:Y:S02]  /*0a30*/  ULEA UR6, UR6, UR5, 0x18 ;  /* 0x0000000506067291 */ /* 0x002fe4000f8ec0ff */
[----:B------:R-:W-:-:S04]  /*0a40*/  UIADD3 UR4, UPT, UPT, -UR4, 0x100000, URZ ;  /* 0x0010000004047890 */ /* 0x000fc8000fffe1ff */
[----:B------:R-:W-:Y:S02]  /*0a50*/  USHF.L.U32 UR5, UR4, 0xb, URZ ;  /* 0x0000000b04057899 */ /* 0x000fe400080006ff */
[----:B------:R-:W-:Y:S01]  /*0a60*/  USHF.L.U32 UR4, UR4, 0x1, URZ ;  /* 0x0000000104047899 */ /* 0x000fe200080006ff */
[----:B------:R-:W1:Y:S03]  /*0a70*/  FENCE.VIEW.ASYNC.S ;  /* 0x00000000000073c6 */ /* 0x000e660000000000 */
[----:B-1----:R2:W1:Y:S08]  /*0a80*/  SYNCS.EXCH.64 URZ, [UR6+0xa0], UR8 ;  /* 0x0000a00806ff75b2 */ /* 0x0024700008000100 */
[----:B------:R2:W1:Y:S01]  /*0a90*/  SYNCS.EXCH.64 URZ, [UR6+0xb0], UR4 ;  /* 0x0000b00406ff75b2 */ /* 0x0004620008000100 */
[----:B------:R2:W1:Y:S01]  /*0aa0*/  SYNCS.EXCH.64 URZ, [UR6+0xa8], UR8 ;  /* 0x0000a80806ff75b2 */ /* 0x0004620008000100 */
[----:B------:R2:W1:Y:S02]  /*0ab0*/  SYNCS.EXCH.64 URZ, [UR6+0xb8], UR4 ;  /* 0x0000b80406ff75b2 */ /* 0x0004640008000100 */
[----:B--2---:R-:W-:Y:S01]  /*0ac0*/  NOP ;  /* 0x0000000000007918 */ /* 0x004fe20000000000 */
.L_x_12:
        /* <DEDUP_REMOVED lines=26> */
.L_x_13:
[----:B------:R-:W2:Y:S01]  /*0c70*/  SHFL.IDX PT, R2, R86, RZ, 0x1f ;  /* 0x00001fff56027589 */ /* 0x000ea200000e0000 */
[----:B------:R-:W-:Y:S01]  /*0c80*/  NOP ;  /* 0x0000000000007918 */ /* 0x000fe20000000000 */
[----:B--2---:R-:W-:-:S13]  /*0c90*/  ISETP.NE.AND P0, PT, R2, 0x3, PT ;  /* 0x000000030200780c */ /* 0x004fda0003f05270 */
[----:B------:R-:W-:Y:S05]  /*0ca0*/  @P0 BRA `(.L_x_14) ;  /* 0x0000000000380947 */ /* 0x000fea0003800000 */
[----:B------:R-:W2:Y:S01]  /*0cb0*/  S2UR UR5, SR_CgaCtaId ;  /* 0x00000000000579c3 */ /* 0x000ea20000008800 */
[----:B-1----:R-:W-:Y:S01]  /*0cc0*/  UMOV UR4, 0x400 ;  /* 0x0000040000047882 */ /* 0x002fe20000000000 */
[----:B------:R-:W-:Y:S01]  /*0cd0*/  UMOV UR6, 0x20 ;  /* 0x0000002000067882 */ /* 0x000fe20000000000 */
[----:B------:R-:W-:Y:S01]  /*0ce0*/  ELECT P0, URZ, PT ;  /* 0x0000000000ff782f */ /* 0x000fe20003800000 */
[----:B------:R-:W-:-:S04]  /*0cf0*/  UIADD3 UR6, UPT, UPT, -UR6, 0x100000, URZ ;  /* 0x0010000006067890 */ /* 0x000fc8000fffe1ff */
[----:B------:R-:W-:Y:S02]  /*0d00*/  USHF.L.U32 UR7, UR6, 0xb, URZ ;  /* 0x0000000b06077899 */ /* 0x000fe400080006ff */
[----:B------:R-:W-:Y:S02]  /*0d10*/  USHF.L.U32 UR6, UR6, 0x1, URZ ;  /* 0x0000000106067899 */ /* 0x000fe400080006ff */
[----:B--2---:R-:W-:Y:S01]  /*0d20*/  ULEA UR4, UR5, UR4, 0x18 ;  /* 0x0000000405047291 */ /* 0x004fe2000f8ec0ff */
[----:B------:R-:W1:Y:S11]  /*0d30*/  FENCE.VIEW.ASYNC.S ;  /* 0x00000000000073c6 */ /* 0x000e760000000000 */
[----:B-1----:R2:W1:Y:S01]  /*0d40*/  SYNCS.EXCH.64 URZ, [UR4+0x100], UR6 ;  /* 0x0001000604ff75b2 */ /* 0x0024620008000100 */
[----:B------:R2:W1:Y:S01]  /*0d50*/  SYNCS.EXCH.64 URZ, [UR4+0x110], UR6 ;  /* 0x0001100604ff75b2 */ /* 0x0004620008000100 */
[----:B------:R2:W1:Y:S01]  /*0d60*/  SYNCS.EXCH.64 URZ, [UR4+0x108], UR6 ;  /* 0x0001080604ff75b2 */ /* 0x0004620008000100 */
[----:B------:R2:W1:Y:S02]  /*0d70*/  SYNCS.EXCH.64 URZ, [UR4+0x118], UR6 ;  /* 0x0001180604ff75b2 */ /* 0x0004640008000100 */
[----:B--2---:R-:W-:Y:S01]  /*0d80*/  NOP ;  /* 0x0000000000007918 */ /* 0x004fe20000000000 */
.L_x_14:
[----:B-1----:R-:W1:Y:S01]  /*0d90*/  LDCU UR4, c[0x0][0x36c] ;  /* 0x00006d80ff0477ac */ /* 0x002e620008000800 */
[----:B------:R-:W-:Y:S01]  /*0da0*/  ISETP.NE.OR P3, PT, R0, 0x2, !P3 ;  /* 0x000000020000780c */ /* 0x000fe20005f65670 */
[----:B------:R-:W-:Y:S01]  /*0db0*/  NOP ;  /* 0x0000000000007918 */ /* 0x000fe20000000000 */
[----:B------:R-:W-:Y:S01]  /*0dc0*/  LOP3.LUT R0, R95, 0x1f, RZ, 0xc0, !PT ;  /* 0x0000001f5f007812 */ /* 0x000fe200078ec0ff */
[----:B------:R-:W-:Y:S02]  /*0dd0*/  UISETP.NE.AND UP4, UPT, UR17, URZ, UPT ;  /* 0x000000ff1100728c */ /* 0x000fe4000bf85270 */
[----:B-1----:R-:W-:-:S09]  /*0de0*/  UISETP.EQ.U32.AND UP5, UPT, UR4, 0x1, UPT ;  /* 0x000000010400788c */ /* 0x002fd2000bfa2070 */
[----:B------:R-:W-:Y:S05]  /*0df0*/  BRA.U !UP5, `(.L_x_15) ;  /* 0x000000010d087547 */ /* 0x000fea000b800000 */
[----:B---34-:R-:W-:Y:S01]  /*0e00*/  UCGABAR_ARV ;  /* 0x00000000000079c7 */ /* 0x018fe20008000000 */
[----:B------:R-:W-:Y:S05]  /*0e10*/  BRA `(.L_x_16) ;  /* 0x0000000000047947 */ /* 0x000fea0003800000 */
.L_x_15:
[----:B---34-:R-:W-:Y:S01]  /*0e20*/  NOP ;  /* 0x0000000000007918 */ /* 0x018fe20000000000 */
.L_x_16:
[----:B------:R-:W1:Y:S01]  /*0e30*/  S2UR UR7, SR_CTAID.X ;  /* 0x00000000000779c3 */ /* 0x000e620000002500 */
[----:B------:R-:W-:-:S05]  /*0e40*/  CS2R.32 R87, SR_CgaSize ;  /* 0x0000000000577805 */ /* 0x000fca0000008a00 */
[----:B------:R-:W-:-:S05]  /*0e50*/  IMAD R87, R87, -0xa0, RZ ;  /* 0xffffff6057577824 */ /* 0x000fca00078e02ff */
[----:B------:R-:W-:-:S14]  /*0e60*/  R2UR UR5, R87 ;  /* 0x00000000570572ca */ /* 0x000fdc00000e0000 */
[----:B------:R-:W2:Y:S01]  /*0e70*/  LDCU UR5, c[0x0][UR5+0x2b0] ;  /* 0x00005600050577ac */ /* 0x000ea20008000800 */
[----:B------:R-:W-:-:S05]  /*0e80*/  CS2R.32 R87, SR_CgaSize ;  /* 0x0000000000577805 */ /* 0x000fca0000008a00 */
[----:B------:R-:W-:-:S05]  /*0e90*/  IMAD R87, R87, -0xa0, RZ ;  /* 0xffffff6057577824 */ /* 0x000fca00078e02ff */
[----:B------:R-:W-:-:S14]  /*0ea0*/  R2UR UR4, R87 ;  /* 0x00000000570472ca */ /* 0x000fdc00000e0000 */
[----:B------:R-:W3:Y:S01]  /*0eb0*/  LDCU UR4, c[0x0][UR4+0x2b4] ;  /* 0x00005680040477ac */ /* 0x000ee20008000800 */
[----:B------:R-:W4:Y:S01]  /*0ec0*/  S2UR UR8, SR_CTAID.Y ;  /* 0x00000000000879c3 */ /* 0x000f220000002600 */
[----:B------:R-:W-:-:S05]  /*0ed0*/  CS2R.32 R87, SR_CgaSize ;  /* 0x0000000000577805 */ /* 0x000fca0000008a00 */
[----:B------:R-:W-:-:S05]  /*0ee0*/  IMAD R87, R87, -0xa0, RZ ;  /* 0xffffff6057577824 */ /* 0x000fca00078e02ff */
[----:B------:R-:W-:-:S14]  /*0ef0*/  R2UR UR9, R87 ;  /* 0x00000000570972ca */ /* 0x000fdc00000e0000 */
[----:B------:R-:W3:Y:S01]  /*0f00*/  LDCU UR9, c[0x0][UR9+0x2a0] ;  /* 0x00005400090977ac */ /* 0x000ee20008000800 */
[----:B------:R-:W4:Y:S01]  /*0f10*/  LDCU UR21, c[0x0][0xb24] ;  /* 0x00016480ff1577ac */ /* 0x000f220008000800 */
[----:B------:R-:W3:Y:S01]  /*0f20*/  S2UR UR10, SR_CgaCtaId ;  /* 0x00000000000a79c3 */ /* 0x000ee20000008800 */
[----:B------:R-:W-:-:S05]  /*0f30*/  CS2R.32 R87, SR_CgaSize ;  /* 0x0000000000577805 */ /* 0x000fca0000008a00 */
[----:B------:R-:W-:-:S05]  /*0f40*/  IMAD R87, R87, -0xa0, RZ ;  /* 0xffffff6057577824 */ /* 0x000fca00078e02ff */
[----:B------:R-:W-:-:S14]  /*0f50*/  R2UR UR59, R87 ;  /* 0x00000000573b72ca */ /* 0x000fdc00000e0000 */
[----:B------:R-:W3:Y:S01]  /*0f60*/  LDCU UR59, c[0x0][UR59+0x2a4] ;  /* 0x000054803b3b77ac */ /* 0x000ee20008000800 */
[----:B------:R-:W3:Y:S01]  /*0f70*/  LDCU UR42, c[0x0][0xb24] ;  /* 0x00016480ff2a77ac */ /* 0x000ee20008000800 */
[----:B-1----:R-:W-:Y:S01]  /*0f80*/  I2FP.F32.U32 R3, UR7 ;  /* 0x0000000700037c45 */ /* 0x002fe20008201000 */
[----:B------:R-:W1:Y:S01]  /*0f90*/  S2UR UR36, SR_CTAID.Z ;  /* 0x00000000002479c3 */ /* 0x000e620000002700 */
[----:B------:R-:W1:Y:S03]  /*0fa0*/  LDCU UR27, c[0x0][0xb30] ;  /* 0x00016600ff1b77ac */ /* 0x000e660008000800 */
[----:B--2---:R-:W-:Y:S01]  /*0fb0*/  FMUL R3, R3, UR5 ;  /* 0x0000000503037c20 */ /* 0x004fe20008400000 */
[----:B------:R-:W-:Y:S01]  /*0fc0*/  UMOV UR16, UR7 ;  /* 0x0000000700107c82 */ /* 0x000fe20008000000 */
[----:B----4-:R-:W-:Y:S01]  /*0fd0*/  UISETP.GE.AND UP2, UPT, UR21, 0x1, UPT ;  /* 0x000000011500788c */ /* 0x010fe2000bf46270 */
[----:B------:R-:W-:Y:S01]  /*0fe0*/  I2FP.F32.U32 R2, UR8 ;  /* 0x0000000800027c45 */ /* 0x000fe20008201000 */
[----:B------:R-:W-:-:S02]  /*0ff0*/  UMOV UR20, UR8 ;  /* 0x0000000800147c82 */ /* 0x000fc40008000000 */
[----:B------:R-:W2:Y:S02]  /*1000*/  F2I.U32.TRUNC.NTZ R3, R3 ;  /* 0x0000000300037305 */ /* 0x000ea4000020f000 */
[----:B---3--:R-:W-:Y:S01]  /*1010*/  FMUL R2, R2, UR4 ;  /* 0x0000000402027c20 */ /* 0x008fe20008400000 */
[----:B------:R-:W-:-:S05]  /*1020*/  USHF.L.U32 UR28, UR10, 0xa, URZ ;  /* 0x0000000a0a1c7899 */ /* 0x000fca00080006ff */
[----:B------:R-:W3:Y:S01]  /*1030*/  F2I.U32.TRUNC.NTZ R2, R2 ;  /* 0x0000000200027305 */ /* 0x000ee2000020f000 */
[----:B--2---:R-:W-:Y:S02]  /*1040*/  R2UR UR4, R3 ;  /* 0x00000000030472ca */ /* 0x004fe400000e0000 */
[----:B---3--:R-:W-:Y:S02]  /*1050*/  R2UR UR6, R2 ;  /* 0x00000000020672ca */ /* 0x008fe400000e0000 */
[----:B------:R-:W-:-:S09]  /*1060*/  PRMT R2, RZ, 0x7610, R2 ;  /* 0x00007610ff027816 */ /* 0x000fd20000000002 */
[----:B------:R-:W-:-:S04]  /*1070*/  UIADD3 UR5, UPT, UPT, -UR4, URZ, URZ ;  /* 0x000000ff04057290 */ /* 0x000fc8000fffe1ff */
[----:B------:R-:W-:Y:S02]  /*1080*/  UIMAD UR5, UR9, UR5, UR7 ;  /* 0x00000005090572a4 */ /* 0x000fe4000f8e0207 */
[----:B------:R-:W-:-:S04]  /*1090*/  UIADD3 UR4, UPT, UPT, -UR6, URZ, URZ ;  /* 0x000000ff06047290 */ /* 0x000fc8000fffe1ff */
[----:B------:R-:W-:Y:S01]  /*10a0*/  IMAD.U32 R87, RZ, RZ, UR5 ;  /* 0x00000005ff577e24 */ /* 0x000fe2000f8e00ff */
[----:B------:R-:W-:Y:S01]  /*10b0*/  UIMAD UR59, UR59, UR4, UR8 ;  /* 0x000000043b3b72a4 */ /* 0x000fe2000f8e0208 */
[----:B-1----:R-:W-:Y:S11]  /*10c0*/  BRA.U UP4, `(.L_x_17) ;  /* 0x0000000104287547 */ /* 0x002ff6000b800000 */
[----:B------:R-:W-:Y:S01]  /*10d0*/  R2UR UR4, R87 ;  /* 0x00000000570472ca */ /* 0x000fe200000e0000 */
[----:B------:R-:W-:Y:S02]  /*10e0*/  UISETP.NE.AND UP0, UPT, UR59, URZ, UPT ;  /* 0x000000ff3b00728c */ /* 0x000fe4000bf05270 */
[----:B------:R-:W-:-:S10]  /*10f0*/  UISETP.NE.AND UP1, UPT, UR59, 0x1, UPT ;  /* 0x000000013b00788c */ /* 0x000fd4000bf25270 */
[----:B------:R-:W-:-:S04]  /*1100*/  UISETP.EQ.OR UP0, UPT, UR4, URZ, !UP0 ;  /* 0x000000ff0400728c */ /* 0x000fc8000c702670 */
[----:B------:R-:W-:Y:S02]  /*1110*/  USEL UR5, URZ, 0x1, !UP0 ;  /* 0x00000001ff057887 */ /* 0x000fe4000c000000 */
[----:B------:R-:W-:Y:S02]  /*1120*/  UISETP.NE.AND UP0, UPT, UR4, URZ, UPT ;  /* 0x000000ff0400728c */ /* 0x000fe4000bf05270 */
[----:B------:R-:W-:-:S04]  /*1130*/  USEL UR4, URZ, 0x2, UP1 ;  /* 0x00000002ff047887 */ /* 0x000fc80008800000 */
[----:B------:R-:W-:-:S04]  /*1140*/  USEL UR4, UR4, 0x2, UP0 ;  /* 0x0000000204047887 */ /* 0x000fc80008000000 */
[----:B------:R-:W-:-:S06]  /*1150*/  UIADD3 UR4, UPT, UPT, UR5, UR4, URZ ;  /* 0x0000000405047290 */ /* 0x000fcc000fffe0ff */
[----:B------:R-:W-:Y:S02]  /*1160*/  MOV R2, UR4 ;  /* 0x0000000400027c02 */ /* 0x000fe40008000f00 */
.L_x_17:
[----:B------:R-:W-:Y:S05]  /*1170*/  BRA.U !UP2, `(.L_x_18) ;  /* 0x000000010ad47547 */ /* 0x000fea000b800000 */
[----:B------:R-:W1:Y:S01]  /*1180*/  LDCU.128 UR12, c[0x0][0xb10] ;  /* 0x00016200ff0c77ac */ /* 0x000e620008000c00 */
[----:B------:R-:W2:Y:S01]  /*1190*/  LDCU UR6, c[0x0][0x370] ;  /* 0x00006e00ff0677ac */ /* 0x000ea20008000800 */
[----:B------:R-:W3:Y:S01]  /*11a0*/  LDCU UR5, c[0x0][0x374] ;  /* 0x00006e80ff0577ac */ /* 0x000ee20008000800 */
[----:B------:R-:W4:Y:S01]  /*11b0*/  LDCU UR26, c[0x0][0xb0c] ;  /* 0x00016180ff1a77ac */ /* 0x000f220008000800 */
[----:B------:R-:W4:Y:S01]  /*11c0*/  LDCU UR4, c[0x0][0xb20] ;  /* 0x00016400ff0477ac */ /* 0x000f220008000800 */
[----:B------:R-:W4:Y:S01]  /*11d0*/  LDCU.64 UR8, c[0x0][0xb28] ;  /* 0x00016500ff0877ac */ /* 0x000f220008000a00 */
[----:B-1----:R-:W-:Y:S02]  /*11e0*/  UISETP.NE.AND UP0, UPT, UR14, 0x1, UPT ;  /* 0x000000010e00788c */ /* 0x002fe4000bf05270 */
[----:B---3--:R-:W-:Y:S02]  /*11f0*/  UIMAD.WIDE.U32 UR10, UR5, UR15, URZ ;  /* 0x0000000f050a72a5 */ /* 0x008fe4000f8e00ff */
[----:B--2---:R-:W-:-:S02]  /*1200*/  UIMAD.WIDE.U32 UR22, UR6, UR12, URZ ;  /* 0x0000000c061672a5 */ /* 0x004fc4000f8e00ff */
[----:B----4-:R-:W-:Y:S02]  /*1210*/  UISETP.NE.AND UP1, UPT, UR26, 0x1, UPT ;  /* 0x000000011a00788c */ /* 0x010fe4000bf25270 */
[----:B------:R-:W-:Y:S01]  /*1220*/  UISETP.NE.AND UP2, UPT, UR21, 0x1, UPT ;  /* 0x000000011500788c */ /* 0x000fe2000bf45270 */
[----:B------:R-:W-:Y:S02]  /*1230*/  UMOV UR10, UR11 ;  /* 0x0000000b000a7c82 */ /* 0x000fe40008000000 */
[----:B------:R-:W-:Y:S01]  /*1240*/  UMOV UR22, UR23 ;  /* 0x0000001700167c82 */ /* 0x000fe20008000000 */
[----:B------:R-:W-:Y:S02]  /*1250*/  @UP0 USHF.R.U32.HI UR5, URZ, UR4, UR10 ;  /* 0x00000004ff050299 */ /* 0x000fe4000801160a */
[----:B------:R-:W-:Y:S02]  /*1260*/  UIMAD.WIDE.U32 UR24, UR20, UR15, URZ ;  /* 0x0000000f141872a5 */ /* 0x000fe4000f8e00ff */
[----:B------:R-:W-:-:S02]  /*1270*/  UIMAD.WIDE.U32 UR10, UR5, UR8, URZ ;  /* 0x00000008050a72a5 */ /* 0x000fc4000f8e00ff */
[----:B------:R-:W-:Y:S02]  /*1280*/  @UP1 USHF.R.U32.HI UR6, URZ, UR13, UR22 ;  /* 0x0000000dff061299 */ /* 0x000fe40008011616 */
[----:B------:R-:W-:Y:S02]  /*1290*/  UIMAD.WIDE.U32 UR18, UR16, UR12, URZ ;  /* 0x0000000c101272a5 */ /* 0x000fe4000f8e00ff */
[----:B------:R-:W-:Y:S01]  /*12a0*/  UIMAD.WIDE.U32 UR22, UR6, UR8, URZ ;  /* 0x00000008061672a5 */ /* 0x000fe2000f8e00ff */
[----:B------:R-:W-:Y:S01]  /*12b0*/  UMOV UR24, UR25 ;  /* 0x0000001900187c82 */ /* 0x000fe20008000000 */
[----:B------:R-:W-:Y:S01]  /*12c0*/  UMOV UR10, UR11 ;  /* 0x0000000b000a7c82 */ /* 0x000fe20008000000 */
[----:B------:R-:W-:Y:S02]  /*12d0*/  USHF.R.U32.HI UR24, URZ, UR4, UR24 ;  /* 0x00000004ff187299 */ /* 0x000fe40008011618 */
[----:B------:R-:W-:Y:S02]  /*12e0*/  @UP2 USHF.R.U32.HI UR5, URZ, UR9, UR10 ;  /* 0x00000009ff052299 */ /* 0x000fe4000801160a */
[----:B------:R-:W-:Y:S01]  /*12f0*/  UMOV UR7, UR23 ;  /* 0x0000001700077c82 */ /* 0x000fe20008000000 */
[----:B------:R-:W-:Y:S01]  /*1300*/  UMOV UR18, UR19 ;  /* 0x0000001300127c82 */ /* 0x000fe20008000000 */
[----:B------:R-:W-:-:S02]  /*1310*/  @UP2 USHF.R.U32.HI UR6, URZ, UR9, UR7 ;  /* 0x00000009ff062299 */ /* 0x000fc40008011607 */
[----:B------:R-:W-:Y:S02]  /*1320*/  USHF.R.U32.HI UR18, URZ, UR13, UR18 ;  /* 0x0000000dff127299 */ /* 0x000fe40008011612 */
[----:B------:R-:W-:Y:S02]  /*1330*/  USEL UR4, UR20, UR24, !UP0 ;  /* 0x0000001814047287 */ /* 0x000fe4000c000000 */
[----:B------:R-:W-:Y:S02]  /*1340*/  UIMAD UR7, UR5, UR21, URZ ;  /* 0x00000015050772a4 */ /* 0x000fe4000f8e02ff */
[----:B------:R-:W-:Y:S02]  /*1350*/  USEL UR5, UR16, UR18, !UP1 ;  /* 0x0000001210057287 */ /* 0x000fe4000c800000 */
[----:B------:R-:W-:Y:S02]  /*1360*/  UIMAD UR12, UR6, UR21, URZ ;  /* 0x00000015060c72a4 */ /* 0x000fe4000f8e02ff */
[----:B------:R-:W-:-:S02]  /*1370*/  UISETP.GE.AND UP0, UPT, UR4, UR7, UPT ;  /* 0x000000070400728c */ /* 0x000fc4000bf06270 */
[----:B------:R-:W-:Y:S02]  /*1380*/  UIMAD.WIDE.U32 UR10, UR4, UR8, URZ ;  /* 0x00000008040a72a5 */ /* 0x000fe4000f8e00ff */
[----:B------:R-:W-:Y:S02]  /*1390*/  UISETP.GE.OR UP0, UPT, UR5, UR12, UP0 ;  /* 0x0000000c0500728c */ /* 0x000fe40008706670 */
[----:B------:R-:W-:Y:S02]  /*13a0*/  UIMAD.WIDE.U32 UR12, UR5, UR8, URZ ;  /* 0x00000008050c72a5 */ /* 0x000fe4000f8e00ff */
[----:B------:R-:W-:Y:S01]  /*13b0*/  UIADD3 UR10, UPT, UPT, -UR4, URZ, URZ ;  /* 0x000000ff040a7290 */ /* 0x000fe2000fffe1ff */
[----:B------:R-:W-:Y:S01]  /*13c0*/  UMOV UR8, UR11 ;  /* 0x0000000b00087c82 */ /* 0x000fe20008000000 */
[----:B------:R-:W-:Y:S02]  /*13d0*/  UIADD3 UR11, UPT, UPT, -UR5, URZ, URZ ;  /* 0x000000ff050b7290 */ /* 0x000fe4000fffe1ff */
[----:B------:R-:W-:-:S03]  /*13e0*/  USHF.R.U32.HI UR8, URZ, UR9, UR8 ;  /* 0x00000009ff087299 */ /* 0x000fc60008011608 */
[----:B------:R-:W-:Y:S01]  /*13f0*/  @!UP0 UMOV UR7, UR13 ;  /* 0x0000000d00078c82 */ /* 0x000fe20008000000 */
[----:B------:R-:W-:Y:S02]  /*1400*/  UIMAD UR20, UR14, UR10, UR20 ;  /* 0x0000000a0e1472a4 */ /* 0x000fe4000f8e0214 */
[----:B------:R-:W-:Y:S02]  /*1410*/  USEL UR8, UR4, UR8, !UP2 ;  /* 0x0000000804087287 */ /* 0x000fe4000d000000 */
[----:B------:R-:W-:Y:S02]  /*1420*/  @!UP0 USHF.R.U32.HI UR7, URZ, UR9, UR7 ;  /* 0x00000009ff078299 */ /* 0x000fe40008011607 */
[----:B------:R-:W-:Y:S02]  /*1430*/  UIADD3 UR9, UPT, UPT, -UR8, URZ, URZ ;  /* 0x000000ff08097290 */ /* 0x000fe4000fffe1ff */
[----:B------:R-:W-:Y:S02]  /*1440*/  @!UP0 USEL UR7, UR5, UR7, !UP2 ;  /* 0x0000000705078287 */ /* 0x000fe4000d000000 */
[----:B------:R-:W-:-:S02]  /*1450*/  UIMAD UR9, UR21, UR9, UR4 ;  /* 0x00000009150972a4 */ /* 0x000fc4000f8e0204 */
[----:B------:R-:W-:Y:S02]  /*1460*/  @!UP0 UIADD3 UR8, UPT, UPT, UR8, -UR7, URZ ;  /* 0x8000000708088290 */ /* 0x000fe4000fffe0ff */
[----:B------:R-:W-:Y:S02]  /*1470*/  @!UP0 UIMAD UR6, UR9, UR6, UR7 ;  /* 0x00000006090682a4 */ /* 0x000fe4000f8e0207 */
[----:B------:R-:W-:Y:S02]  /*1480*/  @!UP0 UIMAD UR4, UR8, UR21, UR5 ;  /* 0x00000015080482a4 */ /* 0x000fe4000f8e0205 */
[----:B------:R-:W-:Y:S02]  /*1490*/  UIMAD UR16, UR26, UR11, UR16 ;  /* 0x0000000b1a1072a4 */ /* 0x000fe4000f8e0210 */
[----:B------:R-:W-:Y:S01]  /*14a0*/  UIMAD UR20, UR4, UR14, UR20 ;  /* 0x0000000e041472a4 */ /* 0x000fe2000f8e0214 */
[----:B------:R-:W-:Y:S02]  /*14b0*/  @!UP0 UMOV UR5, UR6 ;  /* 0x0000000600058c82 */ /* 0x000fe40008000000 */
[----:B------:R-:W-:-:S12]  /*14c0*/  UIMAD UR16, UR5, UR26, UR16 ;  /* 0x0000001a051072a4 */ /* 0x000fd8000f8e0210 */
.L_x_18:
[----:B------:R-:W-:Y:S02]  /*14d0*/  UISETP.NE.AND UP1, UPT, UR27, 0x1, UPT ;  /* 0x000000011b00788c */ /* 0x000fe4000bf25270 */
[----:B------:R-:W-:Y:S02]  /*14e0*/  UISETP.NE.AND UP0, UPT, UR17, 0x2, UPT ;  /* 0x000000021100788c */ /* 0x000fe4000bf05270 */
[----:B------:R-:W-:-:S05]  /*14f0*/  ULOP3.LUT UR28, UR28, 0x400, URZ, 0xc0, !UPT ;  /* 0x000004001c1c7892 */ /* 0x000fca000f8ec0ff */
[----:B------:R-:W-:Y:S07]  /*1500*/  BRA.U UP1, `(.L_x_19) ;  /* 0x0000000101447547 */ /* 0x000fee000b800000 */
[----:B------:R-:W1:Y:S01]  /*1510*/  LDCU.128 UR8, c[0x0][0xb10] ;  /* 0x00016200ff0877ac */ /* 0x000e620008000c00 */
[----:B------:R-:W2:Y:S01]  /*1520*/  LDCU UR12, c[0x0][0xb0c] ;  /* 0x00016180ff0c77ac */ /* 0x000ea20008000800 */
[----:B------:R-:W3:Y:S01]  /*1530*/  LDCU UR13, c[0x0][0xb20] ;  /* 0x00016400ff0d77ac */ /* 0x000ee20008000800 */
[----:B-1----:R-:W-:Y:S02]  /*1540*/  UIMAD.WIDE.U32 UR6, UR16, UR8, URZ ;  /* 0x00000008100672a5 */ /* 0x002fe4000f8e00ff */
[----:B------:R-:W-:Y:S02]  /*1550*/  UIMAD.WIDE.U32 UR4, UR20, UR11, URZ ;  /* 0x0000000b140472a5 */ /* 0x000fe4000f8e00ff */
[----:B--2---:R-:W-:Y:S02]  /*1560*/  UISETP.NE.AND UP2, UPT, UR12, 0x1, UPT ;  /* 0x000000010c00788c */ /* 0x004fe4000bf45270 */
[----:B------:R-:W-:Y:S01]  /*1570*/  UISETP.NE.AND UP1, UPT, UR10, 0x1, UPT ;  /* 0x000000010a00788c */ /* 0x000fe2000bf25270 */
[----:B------:R-:W-:-:S02]  /*1580*/  UMOV UR6, UR7 ;  /* 0x0000000700067c82 */ /* 0x000fc40008000000 */
[----:B------:R-:W-:Y:S01]  /*1590*/  UMOV UR4, UR5 ;  /* 0x0000000500047c82 */ /* 0x000fe20008000000 */
[----:B------:R-:W-:Y:S02]  /*15a0*/  USHF.R.U32.HI UR6, URZ, UR9, UR6 ;  /* 0x00000009ff067299 */ /* 0x000fe40008011606 */
[----:B---3--:R-:W-:Y:S02]  /*15b0*/  USHF.R.U32.HI UR4, URZ, UR13, UR4 ;  /* 0x0000000dff047299 */ /* 0x008fe40008011604 */
[----:B------:R-:W-:Y:S02]  /*15c0*/  USEL UR5, UR16, UR6, !UP2 ;  /* 0x0000000610057287 */ /* 0x000fe4000d000000 */
[----:B------:R-:W-:-:S04]  /*15d0*/  USEL UR4, UR20, UR4, !UP1 ;  /* 0x0000000414047287 */ /* 0x000fc8000c800000 */
[----:B------:R-:W-:Y:S02]  /*15e0*/  UIADD3 UR6, UPT, UPT, UR5, -UR4, URZ ;  /* 0x8000000405067290 */ /* 0x000fe4000fffe0ff */
[----:B------:R-:W-:Y:S02]  /*15f0*/  UIADD3 UR4, UPT, UPT, -UR5, UR4, URZ ;  /* 0x0000000405047290 */ /* 0x000fe4000fffe1ff */
[----:B------:R-:W-:Y:S02]  /*1600*/  UIMAD UR20, UR6, UR10, UR20 ;  /* 0x0000000a061472a4 */ /* 0x000fe4000f8e0214 */
[----:B------:R-:W-:-:S12]  /*1610*/  UIMAD UR16, UR4, UR12, UR16 ;  /* 0x0000000c041072a4 */ /* 0x000fd8000f8e0210 */
.L_x_19:
[----:B------:R-:W-:Y:S05]  /*1620*/  BRA.U !UP5, `(.L_x_20) ;  /* 0x000000010d0c7547 */ /* 0x000fea000b800000 */
[----:B------:R-:W-:Y:S01]  /*1630*/  UCGABAR_WAIT ;  /* 0x0000000000007dc7 */ /* 0x000fe20008000000 */
[----:B------:R-:W-:Y:S01]  /*1640*/  CCTL.IVALL ;  /* 0x00000000ff00798f */ /* 0x000fe20002000000 */
[----:B------:R-:W-:Y:S05]  /*1650*/  BRA `(.L_x_21) ;  /* 0x0000000000047947 */ /* 0x000fea0003800000 */
.L_x_20:
[----:B------:R-:W-:Y:S06]  /*1660*/  BAR.SYNC.DEFER_BLOCKING 0x0 ;  /* 0x0000000000007b1d */ /* 0x000fec0000010000 */
.L_x_21:
[----:B------:R-:W-:Y:S05]  /*1670*/  BRA.U UP0, `(.L_x_22) ;  /* 0x0000001100dc7547 */ /* 0x000fea000b800000 */
[----:B------:R-:W1:Y:S01]  /*1680*/  LDCU UR6, c[0x0][0x38c] ;  /* 0x00007180ff0677ac */ /* 0x000e620008000800 */
[----:B------:R-:W2:Y:S01]  /*1690*/  S2UR UR8, SR_CgaCtaId ;  /* 0x00000000000879c3 */ /* 0x000ea20000008800 */
[----:B------:R-:W-:Y:S01]  /*16a0*/  PLOP3.LUT P1, PT, PT, PT, UP3, 0x80, 0x8 ;  /* 0x000000000008781c */ /* 0x000fe20003f2f038 */
[----:B------:R-:W-:Y:S01]  /*16b0*/  IMAD.MOV.U32 R12, RZ, RZ, 0x1 ;  /* 0x00000001ff0c7424 */ /* 0x000fe200078e00ff */
[----:B------:R-:W-:Y:S01]  /*16c0*/  UMOV UR7, 0x400 ;  /* 0x0000040000077882 */ /* 0x000fe20000000000 */
[----:B------:R-:W-:Y:S01]  /*16d0*/  UISETP.NE.AND UP1, UPT, UR17, URZ, UPT ;  /* 0x000000ff1100728c */ /* 0x000fe2000bf25270 */
[----:B------:R-:W-:Y:S02]  /*16e0*/  ISETP.EQ.OR P2, PT, R0, RZ, P3 ;  /* 0x000000ff0000720c */ /* 0x000fe40001f42670 */
[----:B------:R-:W-:Y:S02]  /*16f0*/  CS2R R10, SRZ ;  /* 0x00000000000a7805 */ /* 0x000fe4000001ff00 */
[----:B------:R-:W-:Y:S01]  /*1700*/  PLOP3.LUT P1, PT, P1, PT, PT, 0x8, 0x80 ;  /* 0x000000000080781c */ /* 0x000fe20000f2e170 */
[----:B------:R-:W-:Y:S01]  /*1710*/  IMAD.MOV.U32 R9, RZ, RZ, RZ ;  /* 0x000000ffff097224 */ /* 0x000fe200078e00ff */
[----:B------:R-:W3:Y:S01]  /*1720*/  LDCU UR40, c[0x0][0x370] ;  /* 0x00006e00ff2877ac */ /* 0x000ee20008000800 */
[----:B------:R-:W-:Y:S01]  /*1730*/  IMAD.MOV.U32 R8, RZ, RZ, 0x1 ;  /* 0x00000001ff087424 */ /* 0x000fe200078e00ff */
[----:B------:R-:W4:Y:S01]  /*1740*/  LDCU.64 UR26, c[0x0][0x348] ;  /* 0x00006900ff1a77ac */ /* 0x000f220008000a00 */
[----:B-1----:R-:W-:-:S02]  /*1750*/  UIADD3 UR5, UPT, UPT, UR6, 0x1f, URZ ;  /* 0x0000001f06057890 */ /* 0x002fc4000fffe0ff */
[----:B------:R-:W-:Y:S02]  /*1760*/  USHF.R.U32.HI UR45, URZ, 0x5, UR28 ;  /* 0x00000005ff2d7899 */ /* 0x000fe4000801161c */
[----:B------:R-:W-:Y:S02]  /*1770*/  USHF.R.S32.HI UR4, URZ, 0x1f, UR5 ;  /* 0x0000001fff047899 */ /* 0x000fe40008011405 */
[----:B------:R-:W-:Y:S02]  /*1780*/  UIADD3 UR46, UPT, UPT, UR6, 0x3e, URZ ;  /* 0x0000003e062e7890 */ /* 0x000fe4000fffe0ff */
[----:B------:R-:W-:Y:S02]  /*1790*/  ULEA.HI UR4, UR4, UR5, URZ, 0x5 ;  /* 0x0000000504047291 */ /* 0x000fe4000f8f28ff */
[----:B--2---:R-:W-:Y:S02]  /*17a0*/  ULEA UR7, UR8, UR7, 0x18 ;  /* 0x0000000708077291 */ /* 0x004fe4000f8ec0ff */
[----:B------:R-:W-:-:S02]  /*17b0*/  USHF.R.S32.HI UR43, URZ, 0x5, UR4 ;  /* 0x00000005ff2b7899 */ /* 0x000fc40008011404 */
[----:B------:R-:W-:Y:S02]  /*17c0*/  UIADD3 UR4, UPT, UPT, UR6, -0x1, URZ ;  /* 0xffffffff06047890 */ /* 0x000fe4000fffe0ff */
[----:B------:R-:W-:Y:S02]  /*17d0*/  UISETP.LT.U32.AND UP0, UPT, UR43, 0x5, UPT ;  /* 0x000000052b00788c */ /* 0x000fe4000bf01070 */
[----:B------:R-:W-:Y:S02]  /*17e0*/  UISETP.GE.U32.AND UP2, UPT, UR4, -0x3f, UPT ;  /* 0xffffffc10400788c */ /* 0x000fe4000bf46070 */
[----:B------:R-:W-:Y:S01]  /*17f0*/  USEL UR41, UR43, 0x5, UP0 ;  /* 0x000000052b297887 */ /* 0x000fe20008000000 */
[----:B------:R-:W1:Y:S03]  /*1800*/  LDCU UR39, c[0x0][0x374] ;  /* 0x00006e80ff2777ac */ /* 0x000e660008000800 */
[----:B------:R-:W-:-:S02]  /*1810*/  UIADD3 UR21, UPT, UPT, UR41, -0x1, URZ ;  /* 0xffffffff29157890 */ /* 0x000fc4000fffe0ff */
[----:B------:R-:W-:-:S03]  /*1820*/  USEL UR24, UR48, 0x2, UP1 ;  /* 0x0000000230187887 */ /* 0x000fc60008800000 */
[----:B------:R-:W-:Y:S02]  /*1830*/  @UP2 UIADD3 UR21, UPT, UPT, UR41, URZ, URZ ;  /* 0x000000ff29152290 */ /* 0x000fe4000fffe0ff */
[----:B------:R-:W-:Y:S02]  /*1840*/  UIADD3 UR29, UPT, UPT, UR7, 0x6400, UR28 ;  /* 0x00006400071d7890 */ /* 0x000fe4000fffe01c */
[----:B------:R-:W-:Y:S02]  /*1850*/  UIADD3 UR44, UPT, UPT, UR43, -UR41, URZ ;  /* 0x800000292b2c7290 */ /* 0x000fe4000fffe0ff */
[----:B------:R-:W-:Y:S01]  /*1860*/  UIADD3 UR21, UPT, UPT, UR21, 0x1, URZ ;  /* 0x0000000115157890 */ /* 0x000fe2000fffe0ff */
[----:B---34-:R-:W-:-:S11]  /*1870*/  UMOV UR5, URZ ;  /* 0x000000ff00057c82 */ /* 0x018fd60008000000 */
.L_x_42:
[----:B------:R-:W2:Y:S02]  /*1880*/  S2UR UR4, SR_CgaCtaId ;  /* 0x00000000000479c3 */ /* 0x000ea40000008800 */
[----:B--2---:R-:W-:-:S09]  /*1890*/  UISETP.NE.AND UP0, UPT, UR4, URZ, UPT ;  /* 0x000000ff0400728c */ /* 0x004fd2000bf05270 */
[----:B-1----:R-:W-:Y:S05]  /*18a0*/  BRA.U UP0, `(.L_x_23) ;  /* 0x0000000100287547 */ /* 0x002fea000b800000 */
[----:B------:R-:W-:Y:S02]  /*18b0*/  LEA R0, R9, UR7, 0x3 ;  /* 0x0000000709007c11 */ /* 0x000fe4000f8e18ff */
[----:B------:R-:W-:-:S04]  /*18c0*/  SHF.L.U32 R3, R8, 0x1f, RZ ;  /* 0x0000001f08037819 */ /* 0x000fc800000006ff */
[----:B------:R-:W2:Y:S02]  /*18d0*/  SYNCS.PHASECHK.TRANS64.TRYWAIT P0, [R0+URZ+0x110], R3 ;  /* 0x00011003000075a7 */ /* 0x000ea400080011ff */
[----:B--2---:R-:W-:Y:S05]  /*18e0*/  @!P0 BRA `(.L_x_24) ;  /* 0x0000007c005c8947 */ /* 0x004fea0003800000 */
.L_x_133:
[----:B------:R3:W-:Y:S01]  /*18f0*/  SYNCS.ARRIVE.TRANS64.A1T0 RZ, [R0+URZ+0x100], RZ ;  /* 0x000100ff00ff79a7 */ /* 0x0007e200081000ff */
[----:B------:R-:W-:-:S05]  /*1900*/  VIADD R9, R9, 0x1 ;  /* 0x0000000109097836 */ /* 0x000fca0000000000 */
[----:B------:R-:W-:-:S04]  /*1910*/  ISETP.NE.AND P0, PT, R9, 0x2, PT ;  /* 0x000000020900780c */ /* 0x000fc80003f05270 */
[----:B--2---:R-:W-:Y:S02]  /*1920*/  SEL R3, RZ, 0x1, P0 ;  /* 0x00000001ff037807 */ /* 0x004fe40000000000 */
[----:B------:R-:W-:Y:S02]  /*1930*/  SEL R9, R9, RZ, P0 ;  /* 0x000000ff09097207 */ /* 0x000fe40000000000 */
[----:B------:R-:W-:-:S07]  /*1940*/  LOP3.LUT R8, R8, R3, RZ, 0x3c, !PT ;  /* 0x0000000308087212 */ /* 0x000fce00078e3cff */
.L_x_23:
[----:B------:R-:W-:Y:S01]  /*1950*/  ULEA UR4, UR5, UR7, 0x3 ;  /* 0x0000000705047291 */ /* 0x000fe2000f8e18ff */
[----:B---3--:R-:W-:Y:S01]  /*1960*/  SHF.L.U32 R0, R12, 0x1f, RZ ;  /* 0x0000001f0c007819 */ /* 0x008fe200000006ff */
[----:B------:R-:W-:Y:S02]  /*1970*/  UISETP.GE.U32.AND UP0, UPT, UR46, 0x3f, UPT ;  /* 0x0000003f2e00788c */ /* 0x000fe4000bf06070 */
[----:B------:R-:W-:Y:S02]  /*1980*/  USHF.L.U32 UR11, UR20, 0x8, URZ ;  /* 0x00000008140b7899 */ /* 0x000fe400080006ff */
[----:B------:R-:W-:Y:S01]  /*1990*/  ULEA UR35, UR16, UR45, 0x6 ;  /* 0x0000002d10237291 */ /* 0x000fe2000f8e30ff */
[----:B------:R-:W-:Y:S02]  /*19a0*/  UMOV UR13, URZ ;  /* 0x000000ff000d7c82 */ /* 0x000fe40008000000 */
[----:B------:R2:W3:Y:S02]  /*19b0*/  SYNCS.PHASECHK.TRANS64.TRYWAIT P0, [UR4+0x28], R0 ;  /* 0x00002800ff0075a7 */ /* 0x0004e40008001104 */
[----:B------:R-:W-:Y:S07]  /*19c0*/  BRA.U !UP0, `(.L_x_25) ;  /* 0x0000000108bc7547 */ /* 0x000fee000b800000 */
[----:B------:R-:W-:Y:S01]  /*19d0*/  UMOV UR6, URZ ;  /* 0x000000ff00067c82 */ /* 0x000fe20008000000 */
[----:B------:R-:W-:-:S05]  /*19e0*/  UMOV UR4, UR5 ;  /* 0x0000000500047c82 */ /* 0x000fca0008000000 */
.L_x_31:
[----:B------:R-:W-:Y:S01]  /*19f0*/  ULEA UR33, UR4, UR7, 0x3 ;  /* 0x0000000704217291 */ /* 0x000fe2000f8e18ff */
[----:B---3--:R-:W-:Y:S01]  /*1a00*/  @!P3 MOV R2, 0x2800 ;  /* 0x000028000002b802 */ /* 0x008fe20000000f00 */
[----:B-1-3--:R-:W-:Y:S10]  /*1a10*/  @P0 BRA `(.L_x_26) ;  /* 0x00000000000c0947 */ /* 0x00aff40003800000 */
[----:B------:R-:W-:-:S04]  /*1a20*/  SHF.L.U32 R3, R12, 0x1f, RZ ;  /* 0x0000001f0c037819 */ /* 0x000fc800000006ff */
[----:B------:R-:W3:Y:S02]  /*1a30*/  SYNCS.PHASECHK.TRANS64.TRYWAIT P0, [UR33+0x28], R3 ;  /* 0x00002803ff0075a7 */ /* 0x000ee40008001121 */
[----:B---3--:R-:W-:Y:S05]  /*1a40*/  @!P0 BRA `(.L_x_27) ;  /* 0x0000007c00188947 */ /* 0x008fea0003800000 */
.L_x_26:
[----:B------:R3:W-:Y:S01]  /*1a50*/  @!P3 SYNCS.ARRIVE.TRANS64 RZ, [UR33], R2 ;  /* 0x00000002ffffb9a7 */ /* 0x0007e20008000021 */
[----:B------:R-:W-:-:S04]  /*1a60*/  ULOP3.LUT UR5, UR24, 0x2, URZ, 0xfc, !UPT ;  /* 0x0000000218057892 */ /* 0x000fc8000f8efcff */
[----:B------:R-:W-:-:S09]  /*1a70*/  UISETP.NE.AND UP0, UPT, UR5, 0x2, UPT ;  /* 0x000000020500788c */ /* 0x000fd2000bf05270 */
[----:B------:R-:W-:Y:S05]  /*1a80*/  BRA.U UP0, `(.L_x_28) ;  /* 0x0000000100047547 */ /* 0x000fea000b800000 */
[----:B-1----:R-:W-:Y:S05]  /*1a90*/  BPT.TRAP 0x1 ;  /* 0x000000040000795c */ /* 0x002fea0000300000 */
.L_x_28:
[----:B------:R-:W-:Y:S04]  /*1aa0*/  BSSY.RECONVERGENT B0, `(.L_x_29) ;  /* 0x0000003000007945 */ /* 0x000fe80003800200 */
[----:B------:R-:W-:Y:S05]  /*1ab0*/  @P2 BRA `(.L_x_30) ;  /* 0x0000000000042947 */ /* 0x000fea0003800000 */
[----:B-1----:R-:W-:Y:S05]  /*1ac0*/  BPT.TRAP 0x1 ;  /* 0x000000040000795c */ /* 0x002fea0000300000 */
.L_x_30:
[----:B-1----:R-:W-:Y:S05]  /*1ad0*/  BSYNC.RECONVERGENT B0 ;  /* 0x0000000000007941 */ /* 0x002fea0003800200 */
.L_x_29:
[----:B------:R-:W-:Y:S02]  /*1ae0*/  UIADD3 UR5, UPT, UPT, UR4, 0x1, URZ ;  /* 0x0000000104057890 */ /* 0x000fe4000fffe0ff */
[----:B------:R-:W-:Y:S02]  /*1af0*/  ULEA UR32, UR4, UR28, 0xb ;  /* 0x0000001c04207291 */ /* 0x000fe4000f8e58ff */
[----:B------:R-:W-:Y:S02]  /*1b00*/  UISETP.NE.AND UP0, UPT, UR5, 0x5, UPT ;  /* 0x000000050500788c */ /* 0x000fe4000bf05270 */
[----:B------:R-:W-:Y:S02]  /*1b10*/  UIADD3 UR16, UP1, UPT, UR26, 0x80, URZ ;  /* 0x000000801a107890 */ /* 0x000fe4000ff3e0ff */
[----:B------:R-:W-:Y:S02]  /*1b20*/  USEL UR9, URZ, 0x1, UP0 ;  /* 0x00000001ff097887 */ /* 0x000fe40008000000 */
[----:B------:R-:W-:-:S02]  /*1b30*/  USEL UR5, UR5, URZ, UP0 ;  /* 0x000000ff05057287 */ /* 0x000fc40008000000 */
[----:B------:R-:W-:Y:S02]  /*1b40*/  UIADD3 UR14, UP0, UPT, UR26, 0x180, URZ ;  /* 0x000001801a0e7890 */ /* 0x000fe4000ff1e0ff */
[----:B------:R-:W-:Y:S01]  /*1b50*/  ULEA UR8, UR5, UR7, 0x3 ;  /* 0x0000000705087291 */ /* 0x000fe2000f8e18ff */
[----:B------:R-:W-:Y:S01]  /*1b60*/  LOP3.LUT R12, R12, UR9, RZ, 0x3c, !PT ;  /* 0x000000090c0c7c12 */ /* 0x000fe2000f8e3cff */
[----:B------:R-:W-:Y:S02]  /*1b70*/  USHF.L.U32 UR34, UR6, 0x5, URZ ;  /* 0x0000000506227899 */ /* 0x000fe400080006ff */
[----:B------:R-:W-:Y:S01]  /*1b80*/  UIADD3.X UR17, UPT, UPT, URZ, UR27, URZ, UP1, !UPT ;  /* 0x0000001bff117290 */ /* 0x000fe20008ffe4ff */
[----:B--2---:R-:W-:Y:S01]  /*1b90*/  SHF.L.U32 R0, R12, 0x1f, RZ ;  /* 0x0000001f0c007819 */ /* 0x004fe200000006ff */
[----:B------:R-:W-:Y:S02]  /*1ba0*/  UIADD3 UR32, UPT, UPT, UR7, 0x6400, UR32 ;  /* 0x0000640007207890 */ /* 0x000fe4000fffe020 */
[----:B------:R-:W-:Y:S01]  /*1bb0*/  UIADD3.X UR15, UPT, UPT, URZ, UR27, URZ, UP0, !UPT ;  /* 0x0000001bff0f7290 */ /* 0x000fe200087fe4ff */
[----:B------:R4:W1:Y:S01]  /*1bc0*/  SYNCS.PHASECHK.TRANS64.TRYWAIT P0, [UR8+0x28], R0 ;  /* 0x00002800ff0075a7 */ /* 0x0008620008001108 */
[----:B------:R-:W-:Y:S01]  /*1bd0*/  ULEA UR8, UR4, UR7, 0xd ;  /* 0x0000000704087291 */ /* 0x000fe2000f8e68ff */
[----:B------:R-:W-:Y:S01]  /*1be0*/  UMOV UR13, 0x30000 ;  /* 0x00030000000d7882 */ /* 0x000fe20000000000 */
[----:B------:R-:W-:-:S02]  /*1bf0*/  UMOV UR18, 0x0 ;  /* 0x0000000000127882 */ /* 0x000fc40000000000 */
[----:B------:R-:W-:Y:S01]  /*1c00*/  UIADD3 UR8, UPT, UPT, UR8, 0x8c00, URZ ;  /* 0x00008c0008087890 */ /* 0x000fe2000fffe0ff */
[----:B------:R-:W-:Y:S01]  /*1c10*/  UMOV UR19, 0x10000000 ;  /* 0x1000000000137882 */ /* 0x000fe20000000000 */
[----:B------:R-:W-:Y:S01]  /*1c20*/  UMOV UR12, UR36 ;  /* 0x00000024000c7c82 */ /* 0x000fe20008000000 */
[----:B------:R-:W-:Y:S01]  /*1c30*/  UMOV UR9, UR33 ;  /* 0x0000002100097c82 */ /* 0x000fe20008000000 */
[----:B------:R-:W-:Y:S01]  /*1c40*/  UMOV UR10, UR34 ;  /* 0x00000022000a7c82 */ /* 0x000fe20008000000 */
[----:B------:R2:W-:Y:S01]  /*1c50*/  UTMALDG.3D.MULTICAST [UR32], [UR16], UR13, desc[UR18] ;  /* 0x00001220100073b4 */ /* 0x0005e2000801180d */
[----:B------:R-:W-:Y:S01]  /*1c60*/  UIADD3 UR6, UPT, UPT, UR6, 0x1, URZ ;  /* 0x0000000106067890 */ /* 0x000fe2000fffe0ff */
[----:B------:R-:W-:-:S03]  /*1c70*/  UMOV UR4, UR5 ;  /* 0x0000000500047c82 */ /* 0x000fc60008000000 */
[----:B------:R-:W-:Y:S01]  /*1c80*/  UISETP.NE.AND UP0, UPT, UR6, UR21, UPT ;  /* 0x000000150600728c */ /* 0x000fe2000bf05270 */
[----:B------:R4:W-:Y:S01]  /*1c90*/  UTMALDG.3D [UR8], [UR14], desc[UR18] ;  /* 0x000012080e0075b4 */ /* 0x0009e20008011000 */
[----:B--2---:R-:W-:-:S07]  /*1ca0*/  UMOV UR13, UR21 ;  /* 0x00000015000d7c82 */ /* 0x004fce0008000000 */
[----:B----4-:R-:W-:Y:S05]  /*1cb0*/  BRA.U UP0, `(.L_x_31) ;  /* 0xfffffffd004c7547 */ /* 0x010fea000b83ffff */
.L_x_25:
[----:B------:R-:W-:Y:S01]  /*1cc0*/  ULEA UR4, UR5, UR7, 0x3 ;  /* 0x0000000705047291 */ /* 0x000fe2000f8e18ff */
[----:B--2---:R-:W-:Y:S01]  /*1cd0*/  SHF.L.U32 R0, R12, 0x1f, RZ ;  /* 0x0000001f0c007819 */ /* 0x004fe200000006ff */
[----:B------:R-:W-:Y:S01]  /*1ce0*/  @!P1 SYNCS.ARRIVE.TRANS64.A1T0 RZ, [UR7+0x98], RZ ;  /* 0x000098ffffff99a7 */ /* 0x000fe20008100007 */
[----:B------:R-:W-:-:S06]  /*1cf0*/  UISETP.GT.AND UP0, UPT, UR43, UR41, UPT ;  /* 0x000000292b00728c */ /* 0x000fcc000bf04270 */
[----:B-1-3--:R1:W2:Y:S03]  /*1d00*/  SYNCS.PHASECHK.TRANS64.TRYWAIT P0, [UR4+0x28], R0 ;  /* 0x00002800ff0075a7 */ /* 0x00a2a60008001104 */
[----:B------:R-:W-:Y:S05]  /*1d10*/  BRA.U !UP0, `(.L_x_32) ;  /* 0x0000000108bc7547 */ /* 0x000fea000b800000 */
[----:B------:R-:W-:Y:S01]  /*1d20*/  UIADD3 UR25, UPT, UPT, UR44, UR13, URZ ;  /* 0x0000000d2c197290 */ /* 0x000fe2000fffe0ff */
[----:B------:R-:W-:-:S11]  /*1d30*/  UMOV UR4, UR5 ;  /* 0x0000000500047c82 */ /* 0x000fd60008000000 */
.L_x_38:
[----:B------:R-:W-:Y:S01]  /*1d40*/  ULEA UR17, UR4, UR7, 0x3 ;  /* 0x0000000704117291 */ /* 0x000fe2000f8e18ff */
[----:B--2---:R-:W-:Y:S01]  /*1d50*/  @!P3 MOV R2, 0x2800 ;  /* 0x000028000002b802 */ /* 0x004fe20000000f00 */
[----:B--2-4-:R-:W-:Y:S10]  /*1d60*/  @P0 BRA `(.L_x_33) ;  /* 0x00000000000c0947 */ /* 0x014ff40003800000 */
[----:B------:R-:W-:-:S04]  /*1d70*/  SHF.L.U32 R3, R12, 0x1f, RZ ;  /* 0x0000001f0c037819 */ /* 0x000fc800000006ff */
[----:B------:R-:W2:Y:S02]  /*1d80*/  SYNCS.PHASECHK.TRANS64.TRYWAIT P0, [UR17+0x28], R3 ;  /* 0x00002803ff0075a7 */ /* 0x000ea40008001111 */
[----:B--2---:R-:W-:Y:S05]  /*1d90*/  @!P0 BRA `(.L_x_34) ;  /* 0x00000078005c8947 */ /* 0x004fea0003800000 */
.L_x_33:
[----:B------:R2:W-:Y:S01]  /*1da0*/  @!P3 SYNCS.ARRIVE.TRANS64 RZ, [UR17], R2 ;  /* 0x00000002ffffb9a7 */ /* 0x0005e20008000011 */
[----:B------:R-:W-:-:S04]  /*1db0*/  ULOP3.LUT UR5, UR24, 0x2, URZ, 0xfc, !UPT ;  /* 0x0000000218057892 */ /* 0x000fc8000f8efcff */
[----:B------:R-:W-:-:S09]  /*1dc0*/  UISETP.NE.AND UP0, UPT, UR5, 0x2, UPT ;  /* 0x000000020500788c */ /* 0x000fd2000bf05270 */
[----:B------:R-:W-:Y:S05]  /*1dd0*/  BRA.U UP0, `(.L_x_35) ;  /* 0x0000000100047547 */ /* 0x000fea000b800000 */
[----:B------:R-:W-:Y:S05]  /*1de0*/  BPT.TRAP 0x1 ;  /* 0x000000040000795c */ /* 0x000fea0000300000 */
.L_x_35:
[----:B------:R-:W-:Y:S04]  /*1df0*/  BSSY.RECONVERGENT B0, `(.L_x_36) ;  /* 0x0000003000007945 */ /* 0x000fe80003800200 */
[----:B------:R-:W-:Y:S05]  /*1e00*/  @P2 BRA `(.L_x_37) ;  /* 0x0000000000042947 */ /* 0x000fea0003800000 */
[----:B------:R-:W-:Y:S05]  /*1e10*/  BPT.TRAP 0x1 ;  /* 0x000000040000795c */ /* 0x000fea0000300000 */
.L_x_37:
[----:B------:R-:W-:Y:S05]  /*1e20*/  BSYNC.RECONVERGENT B0 ;  /* 0x0000000000007941 */ /* 0x000fea0003800200 */
.L_x_36:
[----:B------:R-:W-:Y:S02]  /*1e30*/  UIADD3 UR5, UPT, UPT, UR4, 0x1, URZ ;  /* 0x0000000104057890 */ /* 0x000fe4000fffe0ff */
[----:B------:R-:W-:Y:S02]  /*1e40*/  UIADD3 UR14, UP1, UPT, UR26, 0x80, URZ ;  /* 0x000000801a0e7890 */ /* 0x000fe4000ff3e0ff */
[----:B------:R-:W-:Y:S02]  /*1e50*/  UISETP.NE.AND UP0, UPT, UR5, 0x5, UPT ;  /* 0x000000050500788c */ /* 0x000fe4000bf05270 */
[----:B------:R-:W-:Y:S02]  /*1e60*/  USHF.L.U32 UR18, UR13, 0x5, URZ ;  /* 0x000000050d127899 */ /* 0x000fe400080006ff */
[----:B------:R-:W-:Y:S02]  /*1e70*/  USEL UR8, URZ, 0x1, UP0 ;  /* 0x00000001ff087887 */ /* 0x000fe40008000000 */
[----:B------:R-:W-:-:S02]  /*1e80*/  USEL UR5, UR5, URZ, UP0 ;  /* 0x000000ff05057287 */ /* 0x000fc40008000000 */
[----:B------:R-:W-:Y:S02]  /*1e90*/  UIADD3 UR22, UP0, UPT, UR26, 0x180, URZ ;  /* 0x000001801a167890 */ /* 0x000fe4000ff1e0ff */
[----:B------:R-:W-:Y:S01]  /*1ea0*/  LOP3.LUT R12, R12, UR8, RZ, 0x3c, !PT ;  /* 0x000000080c0c7c12 */ /* 0x000fe2000f8e3cff */
[----:B------:R-:W-:Y:S02]  /*1eb0*/  ULEA UR6, UR5, UR7, 0x3 ;  /* 0x0000000705067291 */ /* 0x000fe4000f8e18ff */
[----:B------:R-:W-:Y:S01]  /*1ec0*/  ULEA UR8, UR4, UR7, 0xd ;  /* 0x0000000704087291 */ /* 0x000fe2000f8e68ff */
[----:B-1----:R-:W-:Y:S01]  /*1ed0*/  SHF.L.U32 R0, R12, 0x1f, RZ ;  /* 0x0000001f0c007819 */ /* 0x002fe200000006ff */
[----:B------:R-:W-:Y:S02]  /*1ee0*/  ULEA UR16, UR4, UR29, 0xb ;  /* 0x0000001d04107291 */ /* 0x000fe4000f8e58ff */
[----:B------:R-:W-:Y:S02]  /*1ef0*/  UIADD3.X UR15, UPT, UPT, URZ, UR27, URZ, UP1, !UPT ;  /* 0x0000001bff0f7290 */ /* 0x000fe40008ffe4ff */
[----:B------:R-:W-:Y:S01]  /*1f00*/  UIADD3 UR8, UPT, UPT, UR8, 0x8c00, URZ ;  /* 0x00008c0008087890 */ /* 0x000fe2000fffe0ff */
[----:B------:R3:W4:Y:S01]  /*1f10*/  SYNCS.PHASECHK.TRANS64.TRYWAIT P0, [UR6+0x28], R0 ;  /* 0x00002800ff0075a7 */ /* 0x0007220008001106 */
[----:B------:R-:W-:Y:S01]  /*1f20*/  UIADD3.X UR23, UPT, UPT, URZ, UR27, URZ, UP0, !UPT ;  /* 0x0000001bff177290 */ /* 0x000fe200087fe4ff */
[----:B------:R-:W-:Y:S01]  /*1f30*/  UMOV UR6, 0x30000 ;  /* 0x0003000000067882 */ /* 0x000fe20000000000 */
[----:B------:R-:W-:Y:S01]  /*1f40*/  UMOV UR30, 0x0 ;  /* 0x00000000001e7882 */ /* 0x000fe20000000000 */
[----:B------:R-:W-:Y:S01]  /*1f50*/  UMOV UR31, 0x10000000 ;  /* 0x10000000001f7882 */ /* 0x000fe20000000000 */
[----:B------:R-:W-:Y:S01]  /*1f60*/  UMOV UR19, UR35 ;  /* 0x0000002300137c82 */ /* 0x000fe20008000000 */
[----:B------:R-:W-:Y:S01]  /*1f70*/  UMOV UR20, UR36 ;  /* 0x0000002400147c82 */ /* 0x000fe20008000000 */
[----:B------:R-:W-:Y:S01]  /*1f80*/  UMOV UR12, UR36 ;  /* 0x00000024000c7c82 */ /* 0x000fe20008000000 */
[----:B------:R-:W-:Y:S01]  /*1f90*/  UMOV UR9, UR17 ;  /* 0x0000001100097c82 */ /* 0x000fe20008000000 */
[----:B------:R-:W-:Y:S01]  /*1fa0*/  UMOV UR10, UR18 ;  /* 0x00000012000a7c82 */ /* 0x000fe20008000000 */
[----:B------:R3:W-:Y:S01]  /*1fb0*/  UTMALDG.3D.MULTICAST [UR16], [UR14], UR6, desc[UR30] ;  /* 0x00001e100e0073b4 */ /* 0x0007e20008011806 */
[----:B------:R-:W-:Y:S01]  /*1fc0*/  UIADD3 UR13, UPT, UPT, UR13, 0x1, URZ ;  /* 0x000000010d0d7890 */ /* 0x000fe2000fffe0ff */
[----:B------:R-:W-:-:S03]  /*1fd0*/  UMOV UR4, UR5 ;  /* 0x0000000500047c82 */ /* 0x000fc60008000000 */
[----:B------:R-:W-:Y:S01]  /*1fe0*/  UISETP.NE.AND UP0, UPT, UR13, UR25, UPT ;  /* 0x000000190d00728c */ /* 0x000fe2000bf05270 */
[----:B------:R3:W-:Y:S08]  /*1ff0*/  UTMALDG.3D [UR8], [UR22], desc[UR30] ;  /* 0x00001e08160075b4 */ /* 0x0007f00008011000 */
[----:B---3--:R-:W-:Y:S05]  /*2000*/  BRA.U UP0, `(.L_x_38) ;  /* 0xfffffffd004c7547 */ /* 0x008fea000b83ffff */
.L_x_32:
[C---:B------:R-:W-:Y:S01]  /*2010*/  LEA R3, R11.reuse, UR7, 0x3 ;  /* 0x000000070b037c11 */ /* 0x040fe2000f8e18ff */
[----:B------:R-:W-:Y:S01]  /*2020*/  NOP ;  /* 0x0000000000007918 */ /* 0x000fe20000000000 */
[----:B-1----:R-:W-:Y:S02]  /*2030*/  SHF.L.U32 R0, R10, 0x1f, RZ ;  /* 0x0000001f0a007819 */ /* 0x002fe400000006ff */
[----:B------:R-:W-:Y:S02]  /*2040*/  LEA R5, R11, UR7, 0x4 ;  /* 0x000000070b057c11 */ /* 0x000fe4000f8e20ff */
[----:B--2-4-:R-:W1:Y:S02]  /*2050*/  SYNCS.PHASECHK.TRANS64.TRYWAIT P0, [R3+URZ+0xa0], R0 ;  /* 0x0000a000030075a7 */ /* 0x014e6400080011ff */
[----:B-1----:R-:W-:Y:S05]  /*2060*/  @!P0 BRA `(.L_x_39) ;  /* 0x0000007400c08947 */ /* 0x002fea0003800000 */
.L_x_136:
[----:B------:R-:W2:Y:S01]  /*2070*/  LDS.128 R4, [R5+0x130] ;  /* 0x0001300005047984 */ /* 0x000ea20000000c00 */
[----:B------:R-:W-:Y:S01]  /*2080*/  UISETP.GE.AND UP0, UPT, UR42, 0x1, UPT ;  /* 0x000000012a00788c */ /* 0x000fe2000bf06270 */
[----:B------:R-:W-:Y:S01]  /*2090*/  @!PT LDS RZ, [RZ] ;  /* 0x00000000fffff984 */ /* 0x000fe20000000800 */
[----:B------:R-:W-:Y:S01]  /*20a0*/  @!PT LDS RZ, [RZ] ;  /* 0x00000000fffff984 */ /* 0x000fe20000000800 */
[----:B------:R-:W-:Y:S01]  /*20b0*/  @!PT LDS RZ, [RZ] ;  /* 0x00000000fffff984 */ /* 0x000fe20000000800 */
[----:B------:R-:W-:Y:S01]  /*20c0*/  @!PT LDS RZ, [RZ] ;  /* 0x00000000fffff984 */ /* 0x000fe20000000800 */
[----:B------:R3:W-:Y:S06]  /*20d0*/  MEMBAR.ALL.CTA ;  /* 0x0000000000007992 */ /* 0x0007ec0000008000 */
[----:B---3--:R-:W3:Y:S01]  /*20e0*/  FENCE.VIEW.ASYNC.S ;  /* 0x00000000000073c6 */ /* 0x008ee20000000000 */
[----:B--2---:R-:W-:-:S13]  /*20f0*/  LOP3.LUT P0, RZ, R6, 0x1, RZ, 0xc0, !PT ;  /* 0x0000000106ff7812 */ /* 0x004fda000780c0ff */
[----:B---3--:R-:W-:Y:S01]  /*2100*/  VOTEU.ANY UP1, P0 ;  /* 0x0000000000ff7886 */ /* 0x008fe20000020100 */
[----:B------:R-:W-:-:S13]  /*2110*/  PLOP3.LUT P0, PT, PT, PT, UP1, 0x80, 0x8 ;  /* 0x000000000008781c */ /* 0x000fda0003f0f018 */
[----:B-1----:R-:W-:Y:S02]  /*2120*/  @P0 LOP3.LUT R0, R5, 0xffff, RZ, 0xc0, !PT ;  /* 0x0000ffff05000812 */ /* 0x002fe400078ec0ff */
[----:B------:R-:W-:Y:S02]  /*2130*/  @P0 MOV R2, R4 ;  /* 0x0000000400020202 */ /* 0x000fe40000000f00 */
[----:B------:R-:W-:Y:S01]  /*2140*/  @P0 R2UR UR6, R0 ;  /* 0x00000000000602ca */ /* 0x000fe200000e0000 */
[----:B------:R-:W-:Y:S01]  /*2150*/  VIADD R0, R3, 0xb0 ;  /* 0x000000b003007836 */ /* 0x000fe20000000000 */
[----:B------:R-:W-:Y:S02]  /*2160*/  @P0 SHF.R.U32.HI R4, RZ, 0x10, R5 ;  /* 0x00000010ff040819 */ /* 0x000fe40000011605 */
[----:B------:R-:W-:Y:S02]  /*2170*/  @P0 R2UR UR8, R2 ;  /* 0x00000000020802ca */ /* 0x000fe400000e0000 */
[----:B------:R-:W-:-:S02]  /*2180*/  PRMT R0, RZ, 0x654, R0 ;  /* 0x00000654ff007816 */ /* 0x000fc40000000000 */
[----:B------:R-:W-:Y:S02]  /*2190*/  @P0 R2UR UR4, R4 ;  /* 0x00000000040402ca */ /* 0x000fe400000e0000 */
[----:B------:R1:W-:Y:S03]  /*21a0*/  SYNCS.ARRIVE.TRANS64.RED.A1T0 RZ, [R0+URZ], RZ ;  /* 0x000000ff00ff79a7 */ /* 0x0003e600081004ff */
[----:B------:R-:W-:-:S04]  /*21b0*/  @UP1 UMOV UR37, UR6 ;  /* 0x0000000600251c82 */ /* 0x000fc80008000000 */
[----:B------:R-:W-:-:S04]  /*21c0*/  @UP1 UMOV UR38, UR8 ;  /* 0x0000000800261c82 */ /* 0x000fc80008000000 */
[----:B------:R-:W-:Y:S01]  /*21d0*/  @UP1 UMOV UR36, UR4 ;  /* 0x0000000400241c82 */ /* 0x000fe20008000000 */
[----:B------:R-:W-:Y:S05]  /*21e0*/  BRA.U !UP0, `(.L_x_40) ;  /* 0x0000000108d47547 */ /* 0x000fea000b800000 */
[----:B------:R-:W2:Y:S01]  /*21f0*/  LDCU.128 UR12, c[0x0][0xb10] ;  /* 0x00016200ff0c77ac */ /* 0x000ea20008000c00 */
[----:B------:R-:W3:Y:S01]  /*2200*/  LDCU UR25, c[0x0][0xb20] ;  /* 0x00016400ff1977ac */ /* 0x000ee20008000800 */
[----:B------:R-:W4:Y:S01]  /*2210*/  LDCU UR20, c[0x0][0xb0c] ;  /* 0x00016180ff1477ac */ /* 0x000f220008000800 */
[----:B------:R-:W1:Y:S01]  /*2220*/  LDCU.64 UR10, c[0x0][0xb28] ;  /* 0x00016500ff0a77ac */ /* 0x000e620008000a00 */
[----:B------:R-:W-:Y:S02]  /*2230*/  UISETP.NE.AND UP3, UPT, UR42, 0x1, UPT ;  /* 0x000000012a00788c */ /* 0x000fe4000bf65270 */
[----:B--2---:R-:W-:Y:S02]  /*2240*/  UIMAD.WIDE.U32 UR16, UR39, UR15, URZ ;  /* 0x0000000f271072a5 */ /* 0x004fe4000f8e00ff */
[----:B------:R-:W-:Y:S02]  /*2250*/  UIMAD.WIDE.U32 UR8, UR40, UR12, URZ ;  /* 0x0000000c280872a5 */ /* 0x000fe4000f8e00ff */
[----:B------:R-:W-:-:S02]  /*2260*/  UISETP.NE.AND UP0, UPT, UR14, 0x1, UPT ;  /* 0x000000010e00788c */ /* 0x000fc4000bf05270 */
[----:B------:R-:W-:Y:S01]  /*2270*/  UIMAD.WIDE.U32 UR22, UR37, UR15, URZ ;  /* 0x0000000f251672a5 */ /* 0x000fe2000f8e00ff */
[----:B------:R-:W-:Y:S02]  /*2280*/  UMOV UR16, UR17 ;  /* 0x0000001100107c82 */ /* 0x000fe40008000000 */
[----:B------:R-:W-:Y:S01]  /*2290*/  UMOV UR8, UR9 ;  /* 0x0000000900087c82 */ /* 0x000fe20008000000 */
[----:B---3--:R-:W-:Y:S02]  /*22a0*/  USHF.R.U32.HI UR16, URZ, UR25, UR16 ;  /* 0x00000019ff107299 */ /* 0x008fe40008011610 */
[----:B----4-:R-:W-:Y:S02]  /*22b0*/  UISETP.NE.AND UP2, UPT, UR20, 0x1, UPT ;  /* 0x000000011400788c */ /* 0x010fe4000bf45270 */
[----:B------:R-:W-:Y:S02]  /*22c0*/  USHF.R.U32.HI UR8, URZ, UR13, UR8 ;  /* 0x0000000dff087299 */ /* 0x000fe40008011608 */
[----:B------:R-:W-:-:S02]  /*22d0*/  USEL UR6, UR39, UR16, !UP0 ;  /* 0x0000001027067287 */ /* 0x000fc4000c000000 */
[----:B------:R-:W-:Y:S02]  /*22e0*/  USEL UR8, UR40, UR8, !UP2 ;  /* 0x0000000828087287 */ /* 0x000fe4000d000000 */
[----:B-1----:R-:W-:Y:S01]  /*22f0*/  UIMAD.WIDE.U32 UR16, UR6, UR10, URZ ;  /* 0x0000000a061072a5 */ /* 0x002fe2000f8e00ff */
[----:B------:R-:W-:Y:S01]  /*2300*/  UMOV UR4, UR23 ;  /* 0x0000001700047c82 */ /* 0x000fe20008000000 */
[----:B------:R-:W-:Y:S02]  /*2310*/  UIMAD.WIDE.U32 UR18, UR38, UR12, URZ ;  /* 0x0000000c261272a5 */ /* 0x000fe4000f8e00ff */
[----:B------:R-:W-:-:S03]  /*2320*/  UIMAD.WIDE.U32 UR22, UR8, UR10, URZ ;  /* 0x0000000a081672a5 */ /* 0x000fc6000f8e00ff */
[----:B------:R-:W-:Y:S01]  /*2330*/  UMOV UR16, UR17 ;  /* 0x0000001100107c82 */ /* 0x000fe20008000000 */
[----:B------:R-:W-:Y:S02]  /*2340*/  USHF.R.U32.HI UR4, URZ, UR25, UR4 ;  /* 0x00000019ff047299 */ /* 0x000fe40008011604 */
[----:B------:R-:W-:Y:S01]  /*2350*/  @UP3 USHF.R.U32.HI UR6, URZ, UR11, UR16 ;  /* 0x0000000bff063299 */ /* 0x000fe20008011610 */
[----:B------:R-:W-:Y:S01]  /*2360*/  UMOV UR18, UR19 ;  /* 0x0000001300127c82 */ /* 0x000fe20008000000 */
[----:B------:R-:W-:Y:S01]  /*2370*/  UMOV UR22, UR23 ;  /* 0x0000001700167c82 */ /* 0x000fe20008000000 */
[----:B------:R-:W-:Y:S02]  /*2380*/  USHF.R.U32.HI UR13, URZ, UR13, UR18 ;  /* 0x0000000dff0d7299 */ /* 0x000fe40008011612 */
[----:B------:R-:W-:Y:S02]  /*2390*/  USEL UR4, UR37, UR4, !UP0 ;  /* 0x0000000425047287 */ /* 0x000fe4000c000000 */
[----:B------:R-:W-:-:S02]  /*23a0*/  @UP3 USHF.R.U32.HI UR8, URZ, UR11, UR22 ;  /* 0x0000000bff083299 */ /* 0x000fc40008011616 */
[----:B------:R-:W-:Y:S02]  /*23b0*/  UIMAD UR9, UR42, UR6, URZ ;  /* 0x000000062a0972a4 */ /* 0x000fe4000f8e02ff */
[----:B------:R-:W-:Y:S02]  /*23c0*/  USEL UR6, UR38, UR13, !UP2 ;  /* 0x0000000d26067287 */ /* 0x000fe4000d000000 */
[----:B------:R-:W-:Y:S02]  /*23d0*/  UIMAD UR12, UR42, UR8, URZ ;  /* 0x000000082a0c72a4 */ /* 0x000fe4000f8e02ff */
[----:B------:R-:W-:Y:S02]  /*23e0*/  UISETP.GE.AND UP0, UPT, UR4, UR9, UPT ;  /* 0x000000090400728c */ /* 0x000fe4000bf06270 */
[----:B------:R-:W-:Y:S02]  /*23f0*/  UIMAD.WIDE.U32 UR16, UR4, UR10, URZ ;  /* 0x0000000a041072a5 */ /* 0x000fe4000f8e00ff */
[----:B------:R-:W-:-:S02]  /*2400*/  UISETP.GE.OR UP0, UPT, UR6, UR12, UP0 ;  /* 0x0000000c0600728c */ /* 0x000fc40008706670 */
        /* <DEDUP_REMOVED lines=19> */
.L_x_40:
[----:B------:R-:W2:Y:S02]  /*2540*/  LDCU UR4, c[0x0][0xb30] ;  /* 0x00016600ff0477ac */ /* 0x000ea40008000800 */
[----:B--2---:R-:W-:-:S09]  /*2550*/  UISETP.NE.AND UP0, UPT, UR4, 0x1, UPT ;  /* 0x000000010400788c */ /* 0x004fd2000bf05270 */
[----:B------:R-:W-:Y:S05]  /*2560*/  BRA.U UP0, `(.L_x_41) ;  /* 0x0000000100447547 */ /* 0x000fea000b800000 */
[----:B------:R-:W2:Y:S01]  /*2570*/  LDCU.128 UR12, c[0x0][0xb10] ;  /* 0x00016200ff0c77ac */ /* 0x000ea20008000c00 */
[----:B------:R-:W3:Y:S01]  /*2580*/  LDCU UR16, c[0x0][0xb0c] ;  /* 0x00016180ff1077ac */ /* 0x000ee20008000800 */
[----:B------:R-:W4:Y:S01]  /*2590*/  LDCU UR17, c[0x0][0xb20] ;  /* 0x00016400ff1177ac */ /* 0x000f220008000800 */
[----:B--2---:R-:W-:Y:S02]  /*25a0*/  UIMAD.WIDE.U32 UR10, UR38, UR12, URZ ;  /* 0x0000000c260a72a5 */ /* 0x004fe4000f8e00ff */
[----:B------:R-:W-:Y:S02]  /*25b0*/  UIMAD.WIDE.U32 UR8, UR37, UR15, URZ ;  /* 0x0000000f250872a5 */ /* 0x000fe4000f8e00ff */
[----:B---3--:R-:W-:Y:S02]  /*25c0*/  UISETP.NE.AND UP2, UPT, UR16, 0x1, UPT ;  /* 0x000000011000788c */ /* 0x008fe4000bf45270 */
[----:B------:R-:W-:Y:S01]  /*25d0*/  UISETP.NE.AND UP0, UPT, UR14, 0x1, UPT ;  /* 0x000000010e00788c */ /* 0x000fe2000bf05270 */
[----:B------:R-:W-:-:S02]  /*25e0*/  UMOV UR6, UR11 ;  /* 0x0000000b00067c82 */ /* 0x000fc40008000000 */
[----:B------:R-:W-:Y:S01]  /*25f0*/  UMOV UR4, UR9 ;  /* 0x0000000900047c82 */ /* 0x000fe20008000000 */
[----:B------:R-:W-:Y:S02]  /*2600*/  USHF.R.U32.HI UR6, URZ, UR13, UR6 ;  /* 0x0000000dff067299 */ /* 0x000fe40008011606 */
[----:B----4-:R-:W-:Y:S02]  /*2610*/  USHF.R.U32.HI UR4, URZ, UR17, UR4 ;  /* 0x00000011ff047299 */ /* 0x010fe40008011604 */
[----:B------:R-:W-:Y:S02]  /*2620*/  USEL UR6, UR38, UR6, !UP2 ;  /* 0x0000000626067287 */ /* 0x000fe4000d000000 */
[----:B------:R-:W-:-:S04]  /*2630*/  USEL UR4, UR37, UR4, !UP0 ;  /* 0x0000000425047287 */ /* 0x000fc8000c000000 */
[----:B------:R-:W-:Y:S02]  /*2640*/  UIADD3 UR8, UPT, UPT, UR6, -UR4, URZ ;  /* 0x8000000406087290 */ /* 0x000fe4000fffe0ff */
[----:B------:R-:W-:Y:S02]  /*2650*/  UIADD3 UR4, UPT, UPT, -UR6, UR4, URZ ;  /* 0x0000000406047290 */ /* 0x000fe4000fffe1ff */
[----:B------:R-:W-:Y:S02]  /*2660*/  UIMAD UR37, UR8, UR14, UR37 ;  /* 0x0000000e082572a4 */ /* 0x000fe4000f8e0225 */
[----:B------:R-:W-:-:S12]  /*2670*/  UIMAD UR38, UR4, UR16, UR38 ;  /* 0x00000010042672a4 */ /* 0x000fd8000f8e0226 */
.L_x_41:
[----:B------:R-:W-:Y:S01]  /*2680*/  VIADD R11, R11, 0x1 ;  /* 0x000000010b0b7836 */ /* 0x000fe20000000000 */
[----:B------:R-:W-:Y:S01]  /*2690*/  R2UR UR4, R87 ;  /* 0x00000000570472ca */ /* 0x000fe200000e0000 */
[----:B------:R-:W-:Y:S01]  /*26a0*/  UIADD3 UR20, UPT, UPT, UR37, UR59, URZ ;  /* 0x0000003b25147290 */ /* 0x000fe2000fffe0ff */
[----:B------:R-:W-:Y:S02]  /*26b0*/  PLOP3.LUT P1, PT, PT, PT, PT, 0x80, 0x8 ;  /* 0x000000000008781c */ /* 0x000fe40003f2f070 */
[----:B------:R-:W-:-:S04]  /*26c0*/  ISETP.NE.AND P0, PT, R11, 0x2, PT ;  /* 0x000000020b00780c */ /* 0x000fc80003f05270 */
[----:B------:R-:W-:Y:S02]  /*26d0*/  SEL R3, RZ, 0x1, P0 ;  /* 0x00000001ff037807 */ /* 0x000fe40000000000 */
[----:B------:R-:W-:Y:S02]  /*26e0*/  SEL R11, R11, RZ, P0 ;  /* 0x000000ff0b0b7207 */ /* 0x000fe40000000000 */
[----:B------:R-:W-:Y:S01]  /*26f0*/  LOP3.LUT R10, R10, R3, RZ, 0x3c, !PT ;  /* 0x000000030a0a7212 */ /* 0x000fe200078e3cff */
[----:B------:R-:W-:Y:S01]  /*2700*/  UIADD3 UR16, UPT, UPT, UR38, UR4, URZ ;  /* 0x0000000426107290 */ /* 0x000fe2000fffe0ff */
[----:B------:R-:W-:Y:S11]  /*2710*/  BRA.U UP1, `(.L_x_42) ;  /* 0xfffffff101587547 */ /* 0x000ff6000b83ffff */
[----:B------:R-:W-:Y:S01]  /*2720*/  UIADD3 UR7, UPT, UPT, UR7, 0x28, URZ ;  /* 0x0000002807077890 */ /* 0x000fe2000fffe0ff */
[----:B------:R-:W-:-:S03]  /*2730*/  SHF.L.U32 R3, R12, 0x1f, RZ ;  /* 0x0000001f0c037819 */ /* 0x000fc600000006ff */
[----:B------:R-:W-:-:S09]  /*2740*/  ULEA UR4, UR5, UR7, 0x3 ;  /* 0x0000000705047291 */ /* 0x000fd2000f8e18ff */
[----:B------:R-:W2:Y:S02]  /*2750*/  SYNCS.PHASECHK.TRANS64.TRYWAIT P0, [UR4], R3 ;  /* 0x00000003ff0075a7 */ /* 0x000ea40008001104 */
[----:B--2---:R-:W-:Y:S05]  /*2760*/  @!P0 BRA `(.L_x_43) ;  /* 0x0000007000148947 */ /* 0x004fea0003800000 */
.L_x_138:
[----:B------:R-:W-:-:S04]  /*2770*/  UIADD3 UR4, UPT, UPT, UR5, 0x1, URZ ;  /* 0x0000000105047890 */ /* 0x000fc8000fffe0ff */
[----:B------:R-:W-:-:S04]  /*2780*/  UISETP.NE.AND UP0, UPT, UR4, 0x5, UPT ;  /* 0x000000050400788c */ /* 0x000fc8000bf05270 */
[----:B------:R-:W-:Y:S02]  /*2790*/  USEL UR6, URZ, 0x1, UP0 ;  /* 0x00000001ff067887 */ /* 0x000fe40008000000 */
[----:B------:R-:W-:-:S04]  /*27a0*/  USEL UR4, UR4, URZ, UP0 ;  /* 0x000000ff04047287 */ /* 0x000fc80008000000 */
[----:B------:R-:W-:Y:S01]  /*27b0*/  ULEA UR5, UR4, UR7, 0x3 ;  /* 0x0000000704057291 */ /* 0x000fe2000f8e18ff */
[----:B------:R-:W-:-:S04]  /*27c0*/  LOP3.LUT R2, R12, UR6, RZ, 0x3c, !PT ;  /* 0x000000060c027c12 */ /* 0x000fc8000f8e3cff */
[----:B-1----:R-:W-:-:S04]  /*27d0*/  SHF.L.U32 R3, R2, 0x1f, RZ ;  /* 0x0000001f02037819 */ /* 0x002fc800000006ff */
[----:B------:R-:W1:Y:S02]  /*27e0*/  SYNCS.PHASECHK.TRANS64.TRYWAIT P0, [UR5], R3 ;  /* 0x00000003ff0075a7 */ /* 0x000e640008001105 */
[----:B-1----:R-:W-:Y:S05]  /*27f0*/  @!P0 BRA `(.L_x_44) ;  /* 0x0000007000088947 */ /* 0x002fea0003800000 */
.L_x_140:
        /* <DEDUP_REMOVED lines=9> */
.L_x_142:
        /* <DEDUP_REMOVED lines=9> */
.L_x_144:
[----:B------:R-:W-:-:S04]  /*2920*/  UIADD3 UR4, UPT, UPT, UR4, 0x1, URZ ;  /* 0x0000000104047890 */ /* 0x000fc8000fffe0ff */
[----:B------:R-:W-:-:S04]  /*2930*/  UISETP.NE.AND UP0, UPT, UR4, 0x5, UPT ;  /* 0x000000050400788c */ /* 0x000fc8000bf05270 */
[----:B------:R-:W-:Y:S02]  /*2940*/  USEL UR5, URZ, 0x1, UP0 ;  /* 0x00000001ff057887 */ /* 0x000fe40008000000 */
[----:B------:R-:W-:-:S04]  /*2950*/  USEL UR4, UR4, URZ, UP0 ;  /* 0x000000ff04047287 */ /* 0x000fc80008000000 */
[----:B------:R-:W-:Y:S01]  /*2960*/  ULEA UR4, UR4, UR7, 0x3 ;  /* 0x0000000704047291 */ /* 0x000fe2000f8e18ff */
[----:B-1----:R-:W-:-:S04]  /*2970*/  LOP3.LUT R3, R2, UR5, RZ, 0x3c, !PT ;  /* 0x0000000502037c12 */ /* 0x002fc8000f8e3cff */
[----:B------:R-:W-:Y:S01]  /*2980*/  SHF.L.U32 R3, R3, 0x1f, RZ ;  /* 0x0000001f03037819 */ /* 0x000fe200000006ff */
[----:B------:R-:W-:-:S07]  /*2990*/  IMAD.U32 R0, RZ, RZ, UR4 ;  /* 0x00000004ff007e24 */ /* 0x000fce000f8e00ff */
.L_x_47:
[----:B-1----:R1:W2:Y:S02]  /*29a0*/  SYNCS.PHASECHK.TRANS64.TRYWAIT P0, [R0+URZ], R3 ;  /* 0x00000003000075a7 */ /* 0x0022a400080011ff */
[----:B--2---:R-:W-:Y:S05]  /*29b0*/  @!P0 NANOSLEEP.SYNCS 0x989680 ;  /* 0x009896800000895d */ /* 0x004fea0003900000 */
[----:B------:R-:W2:Y:S02]  /*29c0*/  @!P0 SYNCS.PHASECHK.TRANS64 P0, [R0+URZ], R3 ;  /* 0x00000003000085a7 */ /* 0x000ea400080010ff */
[----:B--2---:R-:W-:Y:S05]  /*29d0*/  @P0 EXIT ;  /* 0x000000000000094d */ /* 0x004fea0003800000 */
[----:B------:R-:W-:Y:S05]  /*29e0*/  BRA `(.L_x_47) ;  /* 0xfffffffc00ec7947 */ /* 0x000fea000383ffff */
.L_x_22:
[----:B------:R-:W1:Y:S02]  /*29f0*/  S2UR UR4, SR_CgaCtaId ;  /* 0x00000000000479c3 */ /* 0x000e640000008800 */
[----:B-1----:R-:W-:-:S04]  /*2a00*/  UISETP.NE.AND UP0, UPT, UR4, URZ, UPT ;  /* 0x000000ff0400728c */ /* 0x002fc8000bf05270 */
[----:B------:R-:W-:-:S09]  /*2a10*/  UISETP.NE.OR UP0, UPT, UR17, 0x1, UP0 ;  /* 0x000000011100788c */ /* 0x000fd20008705670 */
[----:B------:R-:W-:Y:S05]  /*2a20*/  BRA.U UP0, `(.L_x_48) ;  /* 0x00000005004c7547 */ /* 0x000fea000b800000 */
[----:B------:R-:W1:Y:S01]  /*2a30*/  S2UR UR5, SR_CgaCtaId ;  /* 0x00000000000579c3 */ /* 0x000e620000008800 */
[----:B------:R-:W-:Y:S01]  /*2a40*/  UMOV UR4, 0x400 ;  /* 0x0000040000047882 */ /* 0x000fe20000000000 */
[----:B------:R-:W-:Y:S01]  /*2a50*/  ISETP.GE.U32.AND P2, PT, R0, 0x2, PT ;  /* 0x000000020000780c */ /* 0x000fe20003f46070 */
[----:B------:R-:W-:Y:S01]  /*2a60*/  IMAD.MOV.U32 R12, RZ, RZ, 0x1 ;  /* 0x00000001ff0c7424 */ /* 0x000fe200078e00ff */
[----:B------:R-:W-:Y:S02]  /*2a70*/  CS2R R10, SRZ ;  /* 0x00000000000a7805 */ /* 0x000fe4000001ff00 */
[----:B------:R-:W-:Y:S01]  /*2a80*/  CS2R R8, SRZ ;  /* 0x0000000000087805 */ /* 0x000fe2000001ff00 */
[----:B-1----:R-:W-:-:S03]  /*2a90*/  ULEA UR6, UR5, UR4, 0x18 ;  /* 0x0000000405067291 */ /* 0x002fc6000f8ec0ff */
[----:B------:R-:W-:-:S09]  /*2aa0*/  UMOV UR5, URZ ;  /* 0x000000ff00057c82 */ /* 0x000fd20008000000 */
.L_x_52:
[----:B------:R-:W-:Y:S02]  /*2ab0*/  LEA R2, R8, UR6, 0x3 ;  /* 0x0000000608027c11 */ /* 0x000fe4000f8e18ff */
[----:B------:R-:W-:-:S03]  /*2ac0*/  SHF.L.U32 R5, R9, 0x1f, RZ ;  /* 0x0000001f09057819 */ /* 0x000fc600000006ff */
[----:B------:R-:W-:Y:S01]  /*2ad0*/  VIADD R4, R2, 0x110 ;  /* 0x0000011002047836 */ /* 0x000fe20000000000 */
[----:B------:R-:W1:Y:S02]  /*2ae0*/  SYNCS.PHASECHK.TRANS64.TRYWAIT P0, [R2+URZ+0x100], R5 ;  /* 0x00010005020075a7 */ /* 0x000e6400080011ff */
[----:B-1----:R-:W-:Y:S05]  /*2af0*/  @!P0 BRA `(.L_x_49) ;  /* 0x0000006c00908947 */ /* 0x002fea0003800000 */
.L_x_145:
[----:B------:R-:W-:Y:S01]  /*2b00*/  ULEA UR4, UR5, UR6, 0x3 ;  /* 0x0000000605047291 */ /* 0x000fe2000f8e18ff */
[----:B------:R-:W-:Y:S02]  /*2b10*/  PRMT R4, RZ, 0x654, R4 ;  /* 0x00000654ff047816 */ /* 0x000fe40000000004 */
[----:B-1----:R-:W-:Y:S01]  /*2b20*/  SHF.L.U32 R5, R12, 0x1f, RZ ;  /* 0x0000001f0c057819 */ /* 0x002fe200000006ff */
[----:B------:R-:W-:Y:S01]  /*2b30*/  UIADD3 UR7, UPT, UPT, UR4, 0xa0, URZ ;  /* 0x000000a004077890 */ /* 0x000fe2000fffe0ff */
[----:B------:R1:W-:Y:S05]  /*2b40*/  SYNCS.ARRIVE.TRANS64.RED.A1T0 RZ, [R4+URZ], RZ ;  /* 0x000000ff04ff79a7 */ /* 0x0003ea00081004ff */
[----:B------:R-:W-:Y:S01]  /*2b50*/  IMAD.U32 R7, RZ, RZ, UR7 ;  /* 0x00000007ff077e24 */ /* 0x000fe2000f8e00ff */
[----:B------:R-:W2:Y:S04]  /*2b60*/  SYNCS.PHASECHK.TRANS64.TRYWAIT P0, [UR4+0xb0], R5 ;  /* 0x0000b005ff0075a7 */ /* 0x000ea80008001104 */
[----:B------:R-:W-:Y:S01]  /*2b70*/  PRMT R6, R0, 0x654, R7 ;  /* 0x0000065400067816 */ /* 0x000fe20000000007 */
[----:B-1----:R-:W-:Y:S01]  /*2b80*/  @!P2 IMAD.MOV.U32 R4, RZ, RZ, 0x10 ;  /* 0x00000010ff04a424 */ /* 0x002fe200078e00ff */
[----:B--2---:R-:W-:Y:S06]  /*2b90*/  @!P0 BRA `(.L_x_50) ;  /* 0x0000006c007c8947 */ /* 0x004fec0003800000 */
.L_x_147:
[----:B------:R-:W-:Y:S01]  /*2ba0*/  ULEA UR8, UR5, UR6, 0x4 ;  /* 0x0000000605087291 */ /* 0x000fe2000f8e20ff */
[----:B------:R-:W-:Y:S01]  /*2bb0*/  SEL R3, R6, R3, !P2 ;  /* 0x0000000306037207 */ /* 0x000fe20005000000 */
[----:B------:R-:W-:Y:S01]  /*2bc0*/  UIADD3 UR9, UPT, UPT, UR4, 0xa0, URZ ;  /* 0x000000a004097890 */ /* 0x000fe2000fffe0ff */
[----:B-1----:R-:W-:Y:S01]  /*2bd0*/  LEA R2, R11, UR6, 0x3 ;  /* 0x000000060b027c11 */ /* 0x002fe2000f8e18ff */
[----:B------:R-:W-:Y:S01]  /*2be0*/  UIADD3 UR8, UPT, UPT, UR8, 0x130, URZ ;  /* 0x0000013008087890 */ /* 0x000fe2000fffe0ff */
[----:B------:R-:W-:Y:S01]  /*2bf0*/  SHF.L.U32 R5, R10, 0x1f, RZ ;  /* 0x0000001f0a057819 */ /* 0x000fe200000006ff */
[----:B------:R1:W-:Y:S01]  /*2c00*/  @!P2 SYNCS.ARRIVE.TRANS64.RED RZ, [R3+URZ], R4 ;  /* 0x0000000403ffa9a7 */ /* 0x0003e200080004ff */
[----:B------:R-:W-:Y:S01]  /*2c10*/  UIADD3 UR4, UPT, UPT, UR5, 0x1, URZ ;  /* 0x0000000105047890 */ /* 0x000fe2000fffe0ff */
[----:B------:R-:W-:-:S03]  /*2c20*/  VIADD R8, R8, 0x1 ;  /* 0x0000000108087836 */ /* 0x000fc60000000000 */
[----:B------:R-:W-:Y:S02]  /*2c30*/  UISETP.NE.AND UP0, UPT, UR4, 0x2, UPT ;  /* 0x000000020400788c */ /* 0x000fe4000bf05270 */
[----:B------:R-:W-:Y:S06]  /*2c40*/  UGETNEXTWORKID.BROADCAST [UR8], [UR9] ;  /* 0x00000000080073ca */ /* 0x000fec0008000100 */
[----:B------:R-:W-:Y:S01]  /*2c50*/  USEL UR7, URZ, 0x1, UP0 ;  /* 0x00000001ff077887 */ /* 0x000fe20008000000 */
[----:B------:R-:W-:Y:S01]  /*2c60*/  ISETP.NE.AND P0, PT, R8, 0x2, PT ;  /* 0x000000020800780c */ /* 0x000fe20003f05270 */
[----:B------:R-:W-:Y:S01]  /*2c70*/  USEL UR5, UR4, URZ, UP0 ;  /* 0x000000ff04057287 */ /* 0x000fe20008000000 */
[----:B------:R-:W2:Y:S03]  /*2c80*/  SYNCS.PHASECHK.TRANS64.TRYWAIT P1, [R2+URZ+0xa0], R5 ;  /* 0x0000a005020075a7 */ /* 0x000ea600080211ff */
[----:B------:R-:W-:Y:S01]  /*2c90*/  LOP3.LUT R12, R12, UR7, RZ, 0x3c, !PT ;  /* 0x000000070c0c7c12 */ /* 0x000fe2000f8e3cff */
[----:B-12---:R-:W-:Y:S07]  /*2ca0*/  @!P1 BRA `(.L_x_51) ;  /* 0x0000006c00509947 */ /* 0x006fee0003800000 */
.L_x_148:
[C---:B------:R-:W-:Y:S01]  /*2cb0*/  LEA R4, R11.reuse, UR6, 0x4 ;  /* 0x000000060b047c11 */ /* 0x040fe2000f8e20ff */
[----:B-1----:R-:W-:Y:S01]  /*2cc0*/  VIADD R2, R2, 0xb0 ;  /* 0x000000b002027836 */ /* 0x002fe20000000000 */
[----:B------:R-:W-:Y:S01]  /*2cd0*/  SEL R8, R8, RZ, P0 ;  /* 0x000000ff08087207 */ /* 0x000fe20000000000 */
[----:B------:R-:W-:-:S03]  /*2ce0*/  VIADD R11, R11, 0x1 ;  /* 0x000000010b0b7836 */ /* 0x000fc60000000000 */
[----:B------:R-:W1:Y:S01]  /*2cf0*/  LDS.128 R4, [R4+0x130] ;  /* 0x0001300004047984 */ /* 0x000e620000000c00 */
[----:B------:R-:W-:Y:S02]  /*2d00*/  PRMT R2, RZ, 0x654, R2 ;  /* 0x00000654ff027816 */ /* 0x000fe40000000002 */
[C---:B------:R-:W-:Y:S01]  /*2d10*/  ISETP.NE.AND P1, PT, R11.reuse, 0x2, PT ;  /* 0x000000020b00780c */ /* 0x040fe20003f25270 */
[----:B------:R-:W-:Y:S01]  /*2d20*/  @!PT LDS RZ, [RZ] ;  /* 0x00000000fffff984 */ /* 0x000fe20000000800 */
[----:B------:R-:W-:Y:S01]  /*2d30*/  @!PT LDS RZ, [RZ] ;  /* 0x00000000fffff984 */ /* 0x000fe20000000800 */
[----:B------:R-:W-:Y:S01]  /*2d40*/  @!PT LDS RZ, [RZ] ;  /* 0x00000000fffff984 */ /* 0x000fe20000000800 */
[----:B------:R-:W-:Y:S01]  /*2d50*/  @!PT LDS RZ, [RZ] ;  /* 0x00000000fffff984 */ /* 0x000fe20000000800 */
[----:B------:R2:W-:Y:S06]  /*2d60*/  MEMBAR.ALL.CTA ;  /* 0x0000000000007992 */ /* 0x0005ec0000008000 */
[----:B--2---:R-:W2:Y:S01]  /*2d70*/  FENCE.VIEW.ASYNC.S ;  /* 0x00000000000073c6 */ /* 0x004ea20000000000 */
[----:B------:R-:W-:Y:S01]  /*2d80*/  SEL R11, R11, RZ, P1 ;  /* 0x000000ff0b0b7207 */ /* 0x000fe20000800000 */
[----:B--2---:R2:W-:Y:S01]  /*2d90*/  SYNCS.ARRIVE.TRANS64.RED.A1T0 RZ, [R2+URZ], RZ ;  /* 0x000000ff02ff79a7 */ /* 0x0045e200081004ff */
[----:B-1----:R-:W-:-:S02]  /*2da0*/  LOP3.LUT P3, RZ, R6, 0x1, RZ, 0xc0, !PT ;  /* 0x0000000106ff7812 */ /* 0x002fc4000786c0ff */
[----:B------:R-:W-:-:S04]  /*2db0*/  SEL R5, RZ, 0x1, P1 ;  /* 0x00000001ff057807 */ /* 0x000fc80000800000 */
[----:B------:R-:W-:Y:S02]  /*2dc0*/  LOP3.LUT R10, R10, R5, RZ, 0x3c, !PT ;  /* 0x000000050a0a7212 */ /* 0x000fe400078e3cff */
[----:B--2---:R-:W-:-:S04]  /*2dd0*/  SEL R2, RZ, 0x1, P0 ;  /* 0x00000001ff027807 */ /* 0x004fc80000000000 */
[----:B------:R-:W-:Y:S01]  /*2de0*/  LOP3.LUT R9, R9, R2, RZ, 0x3c, !PT ;  /* 0x0000000209097212 */ /* 0x000fe200078e3cff */
[----:B------:R-:W-:Y:S06]  /*2df0*/  @P3 BRA `(.L_x_52) ;  /* 0xfffffffc002c3947 */ /* 0x000fec000383ffff */
[----:B------:R-:W-:Y:S01]  /*2e00*/  ULEA UR4, UR5, UR6, 0x3 ;  /* 0x0000000605047291 */ /* 0x000fe2000f8e18ff */
[----:B------:R-:W-:-:S08]  /*2e10*/  SHF.L.U32 R3, R12, 0x1f, RZ ;  /* 0x0000001f0c037819 */ /* 0x000fd000000006ff */
[----:B------:R-:W1:Y:S02]  /*2e20*/  SYNCS.PHASECHK.TRANS64 P0, [UR4+0xb0], R3 ;  /* 0x0000b003ff0075a7 */ /* 0x000e640008001004 */
[----:B-1----:R-:W-:Y:S05]  /*2e30*/  @P0 BRA `(.L_x_53) ;  /* 0x0000000000080947 */ /* 0x002fea0003800000 */
[----:B------:R-:W1:Y:S02]  /*2e40*/  SYNCS.PHASECHK.TRANS64.TRYWAIT P0, [UR4+0xb0], R3 ;  /* 0x0000b003ff0075a7 */ /* 0x000e640008001104 */
[----:B-1----:R-:W-:Y:S05]  /*2e50*/  @!P0 BRA `(.L_x_54) ;  /* 0x0000006800f88947 */ /* 0x002fea0003800000 */
.L_x_53:
[----:B------:R-:W-:-:S04]  /*2e60*/  UIADD3 UR7, UPT, UPT, UR5, 0x1, URZ ;  /* 0x0000000105077890 */ /* 0x000fc8000fffe0ff */
[----:B------:R-:W-:-:S04]  /*2e70*/  UISETP.NE.AND UP0, UPT, UR7, 0x2, UPT ;  /* 0x000000020700788c */ /* 0x000fc8000bf05270 */
[----:B------:R-:W-:Y:S02]  /*2e80*/  USEL UR8, URZ, 0x1, UP0 ;  /* 0x00000001ff087887 */ /* 0x000fe40008000000 */
[----:B------:R-:W-:-:S04]  /*2e90*/  USEL UR7, UR7, URZ, UP0 ;  /* 0x000000ff07077287 */ /* 0x000fc80008000000 */
[----:B------:R-:W-:Y:S01]  /*2ea0*/  ULEA UR7, UR7, UR6, 0x3 ;  /* 0x0000000607077291 */ /* 0x000fe2000f8e18ff */
[----:B-1----:R-:W-:-:S04]  /*2eb0*/  LOP3.LUT R3, R12, UR8, RZ, 0x3c, !PT ;  /* 0x000000080c037c12 */ /* 0x002fc8000f8e3cff */
[----:B------:R-:W-:-:S04]  /*2ec0*/  SHF.L.U32 R0, R3, 0x1f, RZ ;  /* 0x0000001f03007819 */ /* 0x000fc800000006ff */
[----:B------:R-:W1:Y:S02]  /*2ed0*/  SYNCS.PHASECHK.TRANS64 P0, [UR7+0xb0], R0 ;  /* 0x0000b000ff0075a7 */ /* 0x000e640008001007 */
[----:B-1----:R-:W-:Y:S05]  /*2ee0*/  @P0 EXIT ;  /* 0x000000000000094d */ /* 0x002fea0003800000 */
[----:B------:R-:W-:Y:S02]  /*2ef0*/  SHF.L.U32 R3, R3, 0x1f, RZ ;  /* 0x0000001f03037819 */ /* 0x000fe400000006ff */
[----:B------:R-:W-:-:S07]  /*2f00*/  MOV R0, UR7 ;  /* 0x0000000700007c02 */ /* 0x000fce0008000f00 */
.L_x_55:
[----:B-1----:R1:W2:Y:S02]  /*2f10*/  SYNCS.PHASECHK.TRANS64.TRYWAIT P0, [R0+URZ+0xb0], R3 ;  /* 0x0000b003000075a7 */ /* 0x0022a400080011ff */
[----:B--2---:R-:W-:Y:S05]  /*2f20*/  @!P0 NANOSLEEP.SYNCS 0x989680 ;  /* 0x009896800000895d */ /* 0x004fea0003900000 */
[----:B------:R-:W2:Y:S02]  /*2f30*/  @!P0 SYNCS.PHASECHK.TRANS64 P0, [R0+URZ+0xb0], R3 ;  /* 0x0000b003000085a7 */ /* 0x000ea400080010ff */
[----:B--2---:R-:W-:Y:S05]  /*2f40*/  @P0 EXIT ;  /* 0x000000000000094d */ /* 0x004fea0003800000 */
[----:B------:R-:W-:Y:S05]  /*2f50*/  BRA `(.L_x_55) ;  /* 0xfffffffc00ec7947 */ /* 0x000fea000383ffff */
.L_x_48:
[----:B------:R-:W-:Y:S05]  /*2f60*/  BRA.U UP4, `(.L_x_56) ;  /* 0x0000000d04847547 */ /* 0x000fea000b800000 */
[----:B------:R-:W1:Y:S01]  /*2f70*/  S2UR UR7, SR_CgaCtaId ;  /* 0x00000000000779c3 */ /* 0x000e620000008800 */
[----:B------:R-:W-:Y:S01]  /*2f80*/  UMOV UR4, 0x40 ;  /* 0x0000004000047882 */ /* 0x000fe20000000000 */
[----:B------:R-:W-:Y:S01]  /*2f90*/  NOP ;  /* 0x0000000000007918 */ /* 0x000fe20000000000 */
[----:B------:R-:W-:Y:S01]  /*2fa0*/  UMOV UR6, 0x400 ;  /* 0x0000040000067882 */ /* 0x000fe20000000000 */
[----:B-1----:R-:W-:Y:S02]  /*2fb0*/  ULEA UR5, UR7, UR4, 0x18 ;  /* 0x0000000407057291 */ /* 0x002fe4000f8ec0ff */
[----:B------:R-:W-:-:S07]  /*2fc0*/  ULEA UR6, UR7, UR6, 0x18 ;  /* 0x0000000607067291 */ /* 0x000fce000f8ec0ff */
[----:B------:R-:W1:Y:S02]  /*2fd0*/  LDS.U8 R0, [UR5+0x1c] ;  /* 0x00001c05ff007984 */ /* 0x000e640008000000 */
[----:B-1----:R-:W-:-:S13]  /*2fe0*/  ISETP.NE.AND P0, PT, R0, RZ, PT ;  /* 0x000000ff0000720c */ /* 0x002fda0003f05270 */
[----:B------:R-:W-:Y:S05]  /*2ff0*/  @P0 BRA `(.L_x_57) ;  /* 0x0000000000580947 */ /* 0x000fea0003800000 */
[----:B------:R-:W-:-:S13]  /*3000*/  ELECT P0, URZ, PT ;  /* 0x0000000000ff782f */ /* 0x000fda0003800000 */
[----:B------:R-:W-:Y:S05]  /*3010*/  @!P0 BRA `(.L_x_58) ;  /* 0x0000000000608947 */ /* 0x000fea0003800000 */
[----:B------:R-:W-:Y:S01]  /*3020*/  UMOV UR4, 0x10 ;  /* 0x0000001000047882 */ /* 0x000fe20000000000 */
[----:B------:R-:W-:Y:S01]  /*3030*/  HFMA2 R0, -RZ, RZ, 0, 5.9604644775390625e-08 ;  /* 0x00000001ff007431 */ /* 0x000fe200000001ff */
[----:B------:R-:W-:-:S03]  /*3040*/  MOV R3, 0xffff ;  /* 0x0000ffff00037802 */ /* 0x000fc60000000f00 */
[----:B------:R-:W-:Y:S04]  /*3050*/  DEPBAR.LE SB1, 0x36 ;  /* 0x00009d800000791a */ /* 0x000fe80000000000 */
[----:B------:R-:W1:Y:S02]  /*3060*/  UTCATOMSWS.FIND_AND_SET.ALIGN UP0, UR4, UR4 ;  /* 0x00000004000475e3 */ /* 0x000e640008000800 */
[----:B-1----:R-:W-:Y:S01]  /*3070*/  MOV R4, UR4 ;  /* 0x0000000400047c02 */ /* 0x002fe20008000f00 */
[----:B------:R-:W-:Y:S06]  /*3080*/  BRA.U UP0, `(.L_x_59) ;  /* 0x0000000100187547 */ /* 0x000fec000b800000 */
.L_x_60:
[----:B------:R-:W-:Y:S05]  /*3090*/  NANOSLEEP 0x64 ;  /* 0x000000640000795d */ /* 0x000fea0003800000 */
[----:B------:R-:W-:-:S05]  /*30a0*/  UMOV UR4, 0x10 ;  /* 0x0000001000047882 */ /* 0x000fca0000000000 */
[----:B------:R-:W-:Y:S04]  /*30b0*/  DEPBAR.LE SB1, 0x36 ;  /* 0x00009d800000791a */ /* 0x000fe80000000000 */
[----:B------:R-:W1:Y:S02]  /*30c0*/  UTCATOMSWS.FIND_AND_SET.ALIGN UP0, UR4, UR4 ;  /* 0x00000004000475e3 */ /* 0x000e640008000800 */
[----:B-1----:R-:W-:Y:S01]  /*30d0*/  MOV R4, UR4 ;  /* 0x0000000400047c02 */ /* 0x002fe20008000f00 */
[----:B------:R-:W-:Y:S05]  /*30e0*/  BRA.U !UP0, `(.L_x_60) ;  /* 0xfffffffd08e87547 */ /* 0x000fea000b83ffff */
.L_x_59:
[-C--:B------:R-:W-:Y:S02]  /*30f0*/  SHF.L.U32 R3, R3, R4.reuse, RZ ;  /* 0x0000000403037219 */ /* 0x080fe400000006ff */
[----:B------:R-:W-:Y:S01]  /*3100*/  SHF.L.U32 R0, R0, R4, RZ ;  /* 0x0000000400007219 */ /* 0x000fe200000006ff */
[----:B------:R-:W-:Y:S02]  /*3110*/  IMAD.SHL.U32 R4, R4, 0x20, RZ ;  /* 0x0000002004047824 */ /* 0x000fe400078e00ff */
[----:B------:R1:W-:Y:S04]  /*3120*/  ATOMS.OR RZ, [UR5+0x14], R3 ;  /* 0x00001403ffff798c */ /* 0x0003e8000b000005 */
[----:B------:R1:W-:Y:S04]  /*3130*/  ATOMS.OR RZ, [UR5+0x18], R0 ;  /* 0x00001800ffff798c */ /* 0x0003e8000b000005 */
[----:B------:R1:W-:Y:S01]  /*3140*/  STS [UR6+0x150], R4 ;  /* 0x00015004ff007988 */ /* 0x0003e20008000806 */
[----:B------:R-:W-:Y:S05]  /*3150*/  BRA `(.L_x_58) ;  /* 0x0000000000107947 */ /* 0x000fea0003800000 */
.L_x_57:
[----:B------:R-:W-:Y:S02]  /*3160*/  MOV R0, 0xffffffff ;  /* 0xffffffff00007802 */ /* 0x000fe40000000f00 */
[----:B------:R-:W-:-:S03]  /*3170*/  MOV R4, 0x31a0 ;  /* 0x000031a000047802 */ /* 0x000fc60000000f00 */
[----:B------:R1:W-:Y:S04]  /*3180*/  STS [UR6+0x150], R0 ;  /* 0x00015000ff007988 */ /* 0x0003e80008000806 */
[----:B-1---5:R-:W-:Y:S05]  /*3190*/  CALL.REL.NOINC `($__internal_1_$__cuda_sm10x_tcgen05_guardrail_trap_phase_invalid_during_alloc) ;  /* 0x00000070003c7944 */ /* 0x022fea0003c00000 */
.L_x_58:
[----:B------:R-:W-:Y:S05]  /*31a0*/  WARPSYNC.ALL ;  /* 0x0000000000007948 */ /* 0x000fea0003800000 */
[----:B------:R-:W2:Y:S01]  /*31b0*/  S2UR UR4, SR_CgaCtaId ;  /* 0x00000000000479c3 */ /* 0x000ea20000008800 */
[----:B------:R-:W-:Y:S01]  /*31c0*/  UMOV UR13, 0x400 ;  /* 0x00000400000d7882 */ /* 0x000fe20000000000 */
[----:B------:R-:W-:-:S06]  /*31d0*/  NOP ;  /* 0x0000000000007918 */ /* 0x000fcc0000000000 */
[----:B------:R-:W-:Y:S06]  /*31e0*/  BAR.ARV 0x6, 0xa0 ;  /* 0x0182800000007b1d */ /* 0x000fec0000002000 */
[----:B------:R-:W3:Y:S01]  /*31f0*/  LDCU UR5, c[0x0][0x38c] ;  /* 0x00007180ff0577ac */ /* 0x000ee20008000800 */
[----:B------:R-:W-:Y:S01]  /*3200*/  LOP3.LUT R2, R2, 0xffff, RZ, 0xc0, !PT ;  /* 0x0000ffff02027812 */ /* 0x000fe200078ec0ff */
[----:B------:R-:W-:Y:S01]  /*3210*/  IMAD.MOV.U32 R11, RZ, RZ, 0x1 ;  /* 0x00000001ff0b7424 */ /* 0x000fe200078e00ff */
[----:B------:R-:W-:Y:S01]  /*3220*/  CS2R R8, SRZ ;  /* 0x0000000000087805 */ /* 0x000fe2000001ff00 */
[----:B------:R-:W4:Y:S01]  /*3230*/  LDCU UR8, c[0x0][0x38c] ;  /* 0x00007180ff0877ac */ /* 0x000f220008000800 */
[----:B------:R-:W-:Y:S01]  /*3240*/  R2UR UR15, R2 ;  /* 0x00000000020f72ca */ /* 0x000fe200000e0000 */
[----:B------:R-:W-:Y:S01]  /*3250*/  IMAD.MOV.U32 R10, RZ, RZ, RZ ;  /* 0x000000ffff0a7224 */ /* 0x000fe200078e00ff */
[----:B------:R-:W-:Y:S01]  /*3260*/  UMOV UR18, URZ ;  /* 0x000000ff00127c82 */ /* 0x000fe20008000000 */
[----:B------:R-:W-:Y:S01]  /*3270*/  UMOV UR10, URZ ;  /* 0x000000ff000a7c82 */ /* 0x000fe20008000000 */
[----:B--2---:R-:W-:Y:S01]  /*3280*/  ULEA UR13, UR4, UR13, 0x18 ;  /* 0x0000000d040d7291 */ /* 0x004fe2000f8ec0ff */
[----:B------:R-:W-:Y:S01]  /*3290*/  UMOV UR20, 0x0 ;  /* 0x0000000000147882 */ /* 0x000fe20000000000 */
[----:B------:R-:W-:-:S02]  /*32a0*/  UMOV UR21, 0x4400010 ;  /* 0x0440001000157882 */ /* 0x000fc40000000000 */
[----:B------:R-:W-:Y:S02]  /*32b0*/  UIADD3 UR6, UPT, UPT, UR13, 0x6400, URZ ;  /* 0x000064000d067890 */ /* 0x000fe4000fffe0ff */
[----:B------:R-:W-:Y:S02]  /*32c0*/  UIADD3 UR7, UPT, UPT, UR13, 0x8c00, URZ ;  /* 0x00008c000d077890 */ /* 0x000fe4000fffe0ff */
[----:B---3--:R-:W-:Y:S01]  /*32d0*/  UIADD3 UR5, UPT, UPT, UR5, 0x1f, URZ ;  /* 0x0000001f05057890 */ /* 0x008fe2000fffe0ff */
[----:B-1----:R-:W1:Y:S01]  /*32e0*/  LDS R0, [UR13+0x150] ;  /* 0x0001500dff007984 */ /* 0x002e620008000800 */
[----:B------:R-:W-:Y:S02]  /*32f0*/  USHF.R.U32.HI UR6, URZ, 0x4, UR6 ;  /* 0x00000004ff067899 */ /* 0x000fe40008011606 */
[----:B------:R-:W-:Y:S02]  /*3300*/  USHF.R.S32.HI UR4, URZ, 0x1f, UR5 ;  /* 0x0000001fff047899 */ /* 0x000fe40008011405 */
[----:B------:R-:W-:-:S02]  /*3310*/  ULOP3.LUT UR6, UR6, 0x3fff, URZ, 0xc0, !UPT ;  /* 0x00003fff06067892 */ /* 0x000fc4000f8ec0ff */
[----:B------:R-:W-:Y:S02]  /*3320*/  ULEA.HI UR4, UR4, UR5, URZ, 0x5 ;  /* 0x0000000504047291 */ /* 0x000fe4000f8f28ff */
[----:B------:R-:W-:Y:S02]  /*3330*/  USHF.R.U32.HI UR5, URZ, 0x4, UR7 ;  /* 0x00000004ff057899 */ /* 0x000fe40008011607 */
[----:B------:R-:W-:Y:S02]  /*3340*/  USHF.R.S32.HI UR22, URZ, 0x5, UR4 ;  /* 0x00000005ff167899 */ /* 0x000fe40008011404 */
[----:B------:R-:W-:Y:S02]  /*3350*/  ULOP3.LUT UR5, UR5, 0x3fff, URZ, 0xc0, !UPT ;  /* 0x00003fff05057892 */ /* 0x000fe4000f8ec0ff */
[----:B------:R-:W-:Y:S02]  /*3360*/  UISETP.LT.AND UP0, UPT, UR22, 0x1, UPT ;  /* 0x000000011600788c */ /* 0x000fe4000bf01270 */
[----:B------:R-:W-:-:S02]  /*3370*/  ULOP3.LUT UR16, UR6, 0x10000, URZ, 0xfc, !UPT ;  /* 0x0001000006107892 */ /* 0x000fc4000f8efcff */
[----:B------:R-:W-:Y:S02]  /*3380*/  USEL UR23, UR22, 0x1, !UP0 ;  /* 0x0000000116177887 */ /* 0x000fe4000c000000 */
[----:B------:R-:W-:Y:S02]  /*3390*/  ULOP3.LUT UR17, UR5, 0x10000, URZ, 0xfc, !UPT ;  /* 0x0001000005117892 */ /* 0x000fe4000f8efcff */
[----:B------:R-:W-:Y:S02]  /*33a0*/  UIADD3 UR23, UPT, UPT, -UR23, URZ, URZ ;  /* 0x000000ff17177290 */ /* 0x000fe4000fffe1ff */
[----:B----4-:R-:W-:Y:S01]  /*33b0*/  UISETP.GE.AND UP4, UPT, UR8, 0x1, UPT ;  /* 0x000000010800788c */ /* 0x010fe2000bf86270 */
[----:B-1----:R-:W-:-:S15]  /*33c0*/  R2UR UR24, R0 ;  /* 0x00000000001872ca */ /* 0x002fde00000e0000 */
.L_x_67:
[----:B------:R-:W-:Y:S02]  /*33d0*/  LEA R0, R10, UR13, 0x3 ;  /* 0x0000000d0a007c11 */ /* 0x000fe4000f8e18ff */
[----:B------:R-:W-:Y:S02]  /*33e0*/  SHF.L.U32 R5, R9, 0x1f, RZ ;  /* 0x0000001f09057819 */ /* 0x000fe400000006ff */
[----:B------:R-:W-:Y:S01]  /*33f0*/  PLOP3.LUT P0, PT, PT, PT, UP4, 0x80, 0x8 ;  /* 0x000000000008781c */ /* 0x000fe20003f0f048 */
[----:B------:R-:W-:Y:S01]  /*3400*/  VIADD R3, R0, 0xb0 ;  /* 0x000000b000037836 */ /* 0x000fe20000000000 */
[----:B-1----:R-:W1:Y:S02]  /*3410*/  SYNCS.PHASECHK.TRANS64.TRYWAIT P1, [R0+URZ+0xa0], R5 ;  /* 0x0000a005000075a7 */ /* 0x002e6400080211ff */
[----:B-1-3--:R-:W-:Y:S09]  /*3420*/  @!P1 BRA `(.L_x_61) ;  /* 0x00000064009c9947 */ /* 0x00aff20003800000 */
.L_x_150:
[----:B------:R-:W-:Y:S01]  /*3430*/  LEA R4, R10, UR13, 0x4 ;  /* 0x0000000d0a047c11 */ /* 0x000fe2000f8e20ff */
[----:B------:R-:W-:Y:S01]  /*3440*/  @UP4 ULEA UR4, UR10, UR13, 0x3 ;  /* 0x0000000d0a044291 */ /* 0x000fe2000f8e18ff */
[----:B------:R-:W-:Y:S01]  /*3450*/  PLOP3.LUT P2, PT, PT, PT, PT, 0x80, 0x8 ;  /* 0x000000000008781c */ /* 0x000fe20003f4f070 */
[----:B------:R-:W-:Y:S01]  /*3460*/  ULEA UR19, UR18, UR13, 0x3 ;  /* 0x0000000d12137291 */ /* 0x000fe2000f8e18ff */
[----:B------:R-:W-:Y:S02]  /*3470*/  PRMT R3, RZ, 0x654, R3 ;  /* 0x00000654ff037816 */ /* 0x000fe40000000003 */
[----:B-1----:R-:W1:Y:S01]  /*3480*/  LDS.128 R4, [R4+0x130] ;  /* 0x0001300004047984 */ /* 0x002e620000000c00 */
[----:B------:R-:W-:Y:S02]  /*3490*/  @P0 SHF.L.U32 R2, R8, 0x1f, RZ ;  /* 0x0000001f08020819 */ /* 0x000fe400000006ff */
[----:B------:R-:W-:Y:S01]  /*34a0*/  SHF.L.U32 R0, R11, 0x1f, RZ ;  /* 0x0000001f0b007819 */ /* 0x000fe200000006ff */
[----:B------:R-:W-:Y:S01]  /*34b0*/  @!PT LDS RZ, [RZ] ;  /* 0x00000000fffff984 */ /* 0x000fe20000000800 */
[----:B------:R-:W-:Y:S01]  /*34c0*/  @!PT LDS RZ, [RZ] ;  /* 0x00000000fffff984 */ /* 0x000fe20000000800 */
[----:B------:R-:W-:Y:S01]  /*34d0*/  @!PT LDS RZ, [RZ] ;  /* 0x00000000fffff984 */ /* 0x000fe20000000800 */
[----:B------:R-:W-:Y:S01]  /*34e0*/  @!PT LDS RZ, [RZ] ;  /* 0x00000000fffff984 */ /* 0x000fe20000000800 */
[----:B------:R2:W-:Y:S06]  /*34f0*/  MEMBAR.ALL.CTA ;  /* 0x0000000000007992 */ /* 0x0005ec0000008000 */
[----:B--2---:R-:W2:Y:S02]  /*3500*/  FENCE.VIEW.ASYNC.S ;  /* 0x00000000000073c6 */ /* 0x004ea40000000000 */
[----:B--2---:R2:W-:Y:S01]  /*3510*/  SYNCS.ARRIVE.TRANS64.RED.A1T0 RZ, [R3+URZ], RZ ;  /* 0x000000ff03ff79a7 */ /* 0x0045e200081004ff */
[----:B------:R2:W3:Y:S01]  /*3520*/  @P0 SYNCS.PHASECHK.TRANS64.TRYWAIT P2, [UR4], R2 ;  /* 0x00000002ff0005a7 */ /* 0x0004e20008041104 */
[----:B-1----:R-:W-:Y:S01]  /*3530*/  LOP3.LUT P1, RZ, R6, 0x1, RZ, 0xc0, !PT ;  /* 0x0000000106ff7812 */ /* 0x002fe2000782c0ff */
[----:B------:R-:W1:Y:S02]  /*3540*/  SYNCS.PHASECHK.TRANS64.TRYWAIT P0, [UR19+0xe0], R0 ;  /* 0x0000e000ff0075a7 */ /* 0x000e640008001113 */
[----:B-123--:R-:W-:Y:S10]  /*3550*/  @!P0 BRA `(.L_x_62) ;  /* 0x0000006400648947 */ /* 0x00eff40003800000 */
.L_x_152:
[----:B------:R-:W-:Y:S01]  /*3560*/  IADD3 R10, PT, PT, R10, 0x1, RZ ;  /* 0x000000010a0a7810 */ /* 0x000fe20007ffe0ff */
[----:B------:R-:W-:Y:S06]  /*3570*/  BRA.U !UP4, `(.L_x_63) ;  /* 0x000000010ca07547 */ /* 0x000fec000b800000 */
[----:B------:R-:W-:Y:S02]  /*3580*/  ULEA.HI UR4, UR18, UR18, URZ, 0x1 ;  /* 0x0000001212047291 */ /* 0x000fe4000f8f08ff */
[----:B------:R-:W-:Y:S02]  /*3590*/  UPLOP3.LUT UP2, UPT, UPT, UPT, UPT, 0x40, 0x4 ;  /* 0x000000000004789c */ /* 0x000fe40003f4e870 */
[----:B------:R-:W-:Y:S02]  /*35a0*/  USHF.L.U32 UR5, UR4, 0x7, URZ ;  /* 0x0000000704057899 */ /* 0x000fe400080006ff */
[----:B------:R-:W-:Y:S02]  /*35b0*/  ULOP3.LUT UR14, UR4, 0xffe, URZ, 0xc0, !UPT ;  /* 0x00000ffe040e7892 */ /* 0x000fe4000f8ec0ff */
[----:B------:R-:W-:Y:S02]  /*35c0*/  ULOP3.LUT UR4, UR5, 0xffffff00, URZ, 0xc0, !UPT ;  /* 0xffffff0005047892 */ /* 0x000fe4000f8ec0ff */
[----:B------:R-:W-:-:S02]  /*35d0*/  UIADD3 UR14, UPT, UPT, -UR14, UR18, URZ ;  /* 0x000000120e0e7290 */ /* 0x000fc4000fffe1ff */
[----:B------:R-:W-:Y:S01]  /*35e0*/  UIADD3 UR4, UPT, UPT, UR24, UR4, URZ ;  /* 0x0000000418047290 */ /* 0x000fe2000fffe0ff */
[----:B------:R-:W-:Y:S01]  /*35f0*/  UMOV UR12, UR23 ;  /* 0x00000017000c7c82 */ /* 0x000fe20008000000 */
[----:B------:R-:W-:Y:S02]  /*3600*/  UMOV UR11, UR22 ;  /* 0x00000016000b7c82 */ /* 0x000fe40008000000 */
[----:B------:R-:W-:Y:S01]  /*3610*/  ULEA UR14, UR14, UR4, 0x14 ;  /* 0x000000040e0e7291 */ /* 0x000fe2000f8ea0ff */
[----:B------:R-:W-:-:S11]  /*3620*/  UMOV UR5, UR10 ;  /* 0x0000000a00057c82 */ /* 0x000fd60008000000 */
.L_x_66:
[----:B------:R-:W-:Y:S02]  /*3630*/  UIADD3 UR12, UPT, UPT, UR12, 0x1, URZ ;  /* 0x000000010c0c7890 */ /* 0x000fe4000fffe0ff */
[----:B--2---:R-:W-:Y:S02]  /*3640*/  ULEA UR6, UR5, UR13, 0x3 ;  /* 0x0000000d05067291 */ /* 0x004fe4000f8e18ff */
[----:B------:R-:W-:Y:S01]  /*3650*/  UISETP.NE.AND UP3, UPT, UR12, URZ, UPT ;  /* 0x000000ff0c00728c */ /* 0x000fe2000bf65270 */
[----:B---3--:R-:W-:Y:S10]  /*3660*/  @P2 BRA `(.L_x_64) ;  /* 0x00000000000c2947 */ /* 0x008ff40003800000 */
[----:B-1----:R-:W-:Y:S04]  /*3670*/  SHF.L.U32 R3, R8, 0x1f, RZ ;  /* 0x0000001f08037819 */ /* 0x002fe800000006ff */
[----:B------:R-:W1:Y:S02]  /*3680*/  SYNCS.PHASECHK.TRANS64.TRYWAIT P0, [UR6], R3 ;  /* 0x00000003ff0075a7 */ /* 0x000e640008001106 */
[----:B-1----:R-:W-:Y:S05]  /*3690*/  @!P0 BRA `(.L_x_65) ;  /* 0x00000064002c8947 */ /* 0x002fea0003800000 */
.L_x_64:
[----:B------:R-:W-:Y:S01]  /*36a0*/  UISETP.NE.AND UP0, UPT, UR11, 0x1, UPT ;  /* 0x000000010b00788c */ /* 0x000fe2000bf05270 */
[----:B------:R-:W-:Y:S01]  /*36b0*/  PLOP3.LUT P2, PT, PT, PT, PT, 0x80, 0x8 ;  /* 0x000000000008781c */ /* 0x000fe20003f4f070 */
[----:B------:R-:W-:Y:S02]  /*36c0*/  UIADD3 UR4, UPT, UPT, UR5, 0x1, URZ ;  /* 0x0000000105047890 */ /* 0x000fe4000fffe0ff */
[----:B------:R-:W-:Y:S02]  /*36d0*/  ULEA UR8, UR5, UR17, 0x9 ;  /* 0x0000001105087291 */ /* 0x000fe4000f8e48ff */
[----:B------:R-:W-:Y:S01]  /*36e0*/  UISETP.NE.AND UP1, UPT, UR4, 0x5, UPT ;  /* 0x000000050400788c */ /* 0x000fe2000bf25270 */
[----:B------:R-:W-:Y:S01]  /*36f0*/  PLOP3.LUT P0, PT, PT, PT, UP0, 0x80, 0x8 ;  /* 0x000000000008781c */ /* 0x000fe20003f0f008 */
[----:B------:R-:W-:Y:S02]  /*3700*/  UIADD3 UR11, UPT, UPT, UR11, -0x1, URZ ;  /* 0xffffffff0b0b7890 */ /* 0x000fe4000fffe0ff */
[----:B------:R-:W-:Y:S02]  /*3710*/  USEL UR7, URZ, 0x1, UP1 ;  /* 0x00000001ff077887 */ /* 0x000fe40008800000 */
[----:B------:R-:W-:Y:S01]  /*3720*/  USEL UR10, UR4, URZ, UP1 ;  /* 0x000000ff040a7287 */ /* 0x000fe20008800000 */
[----:B------:R-:W-:Y:S03]  /*3730*/  UMOV UR9, 0xc0004010 ;  /* 0xc000401000097882 */ /* 0x000fe60000000000 */
[----:B------:R-:W-:Y:S01]  /*3740*/  @UP0 ULEA UR4, UR10, UR13, 0x3 ;  /* 0x0000000d0a040291 */ /* 0x000fe2000f8e18ff */
[----:B------:R-:W-:Y:S01]  /*3750*/  LOP3.LUT R8, R8, UR7, RZ, 0x3c, !PT ;  /* 0x0000000708087c12 */ /* 0x000fe2000f8e3cff */
[----:B------:R-:W-:Y:S03]  /*3760*/  UMOV UR7, 0xc0004010 ;  /* 0xc000401000077882 */ /* 0x000fe60000000000 */
[----:B-1----:R-:W-:Y:S04]  /*3770*/  @P0 SHF.L.U32 R0, R8, 0x1f, RZ ;  /* 0x0000001f08000819 */ /* 0x002fe800000006ff */
[----:B------:R2:W3:Y:S01]  /*3780*/  @P0 SYNCS.PHASECHK.TRANS64.TRYWAIT P2, [UR4], R0 ;  /* 0x00000000ff0005a7 */ /* 0x0004e20008041104 */
[----:B------:R-:W-:Y:S02]  /*3790*/  UIADD3 UR4, UPT, UPT, UR6, 0x28, URZ ;  /* 0x0000002806047890 */ /* 0x000fe4000fffe0ff */
[----:B------:R-:W-:Y:S03]  /*37a0*/  ULEA UR6, UR5, UR16, 0x7 ;  /* 0x0000001005067291 */ /* 0x000fe6000f8e38ff */
[----:B------:R-:W-:Y:S06]  /*37b0*/  UMOV UR5, UR10 ;  /* 0x0000000a00057c82 */ /* 0x000fec0008000000 */
[----:B------:R2:W-:Y:S01]  /*37c0*/  UTCQMMA gdesc[UR6], gdesc[UR8], tmem[UR14], tmem[UR20], idesc[UR21], UP2 ;  /* 0x00ff1408060075ea */ /* 0x0005e2000900030e */
[----:B------:R-:W-:Y:S01]  /*37d0*/  UPLOP3.LUT UP2, UPT, UPT, UPT, UPT, 0x80, 0x8 ;  /* 0x000000000008789c */ /* 0x000fe20003f4f070 */
[----:B------:R2:W-:Y:S01]  /*37e0*/  UTCBAR.MULTICAST [UR4], URZ, UR15 ;  /* 0x000000ff040073e9 */ /* 0x0005e2000800080f */
[----:B------:R-:W-:Y:S09]  /*37f0*/  BRA.U UP3, `(.L_x_66) ;  /* 0xfffffffd038c7547 */ /* 0x000ff2000b83ffff */
.L_x_63:
[----:B--2---:R-:W-:Y:S01]  /*3800*/  UIADD3 UR4, UPT, UPT, UR18, 0x1, URZ ;  /* 0x0000000112047890 */ /* 0x004fe2000fffe0ff */
[C---:B------:R-:W-:Y:S01]  /*3810*/  ISETP.NE.AND P0, PT, R10.reuse, 0x2, PT ;  /* 0x000000020a00780c */ /* 0x040fe20003f05270 */
[----:B------:R-:W-:Y:S02]  /*3820*/  UIADD3 UR5, UPT, UPT, UR19, 0xc0, URZ ;  /* 0x000000c013057890 */ /* 0x000fe4000fffe0ff */
[----:B------:R-:W-:Y:S01]  /*3830*/  UISETP.NE.AND UP0, UPT, UR4, 0x4, UPT ;  /* 0x000000040400788c */ /* 0x000fe2000bf05270 */
[----:B-1----:R-:W-:Y:S02]  /*3840*/  SEL R0, RZ, 0x1, P0 ;  /* 0x00000001ff007807 */ /* 0x002fe40000000000 */
[----:B------:R-:W-:Y:S01]  /*3850*/  SEL R10, R10, RZ, P0 ;  /* 0x000000ff0a0a7207 */ /* 0x000fe20000000000 */
[----:B------:R-:W-:Y:S01]  /*3860*/  USEL UR6, URZ, 0x1, UP0 ;  /* 0x00000001ff067887 */ /* 0x000fe20008000000 */
[----:B------:R-:W-:Y:S01]  /*3870*/  LOP3.LUT R9, R9, R0, RZ, 0x3c, !PT ;  /* 0x0000000009097212 */ /* 0x000fe200078e3cff */
[----:B------:R-:W-:Y:S01]  /*3880*/  USEL UR18, UR4, URZ, UP0 ;  /* 0x000000ff04127287 */ /* 0x000fe20008000000 */
[----:B------:R1:W-:Y:S03]  /*3890*/  UTCBAR [UR5], URZ ;  /* 0x000000ff050073e9 */ /* 0x0003e600080000ff */
[----:B------:R-:W-:Y:S01]  /*38a0*/  LOP3.LUT R11, R11, UR6, RZ, 0x3c, !PT ;  /* 0x000000060b0b7c12 */ /* 0x000fe2000f8e3cff */
[----:B------:R-:W-:Y:S07]  /*38b0*/  @P1 BRA `(.L_x_67) ;  /* 0xfffffff800c41947 */ /* 0x000fee000383ffff */
[----:B------:R-:W2:Y:S01]  /*38c0*/  S2UR UR8, SR_CgaCtaId ;  /* 0x00000000000879c3 */ /* 0x000ea20000008800 */
[----:B------:R-:W-:Y:S01]  /*38d0*/  ELECT P0, URZ, PT ;  /* 0x0000000000ff782f */ /* 0x000fe20003800000 */
[----:B------:R-:W-:Y:S01]  /*38e0*/  IMAD.MOV.U32 R0, RZ, RZ, 0x1 ;  /* 0x00000001ff007424 */ /* 0x000fe200078e00ff */
[----:B------:R-:W-:Y:S01]  /*38f0*/  UIADD3 UR13, UPT, UPT, UR13, 0xe0, URZ ;  /* 0x000000e00d0d7890 */ /* 0x000fe2000fffe0ff */
[----:B------:R-:W-:Y:S01]  /*3900*/  SHF.L.U32 R3, R11, 0x1f, RZ ;  /* 0x0000001f0b037819 */ /* 0x000fe200000006ff */
[----:B------:R-:W-:-:S03]  /*3910*/  UMOV UR4, 0x40 ;  /* 0x0000004000047882 */ /* 0x000fc60000000000 */
[----:B------:R-:W-:Y:S01]  /*3920*/  UVIRTCOUNT.DEALLOC.SMPOOL 0x80 ;  /* 0x000000800000784c */ /* 0x000fe20000000000 */
[----:B--2---:R-:W-:Y:S02]  /*3930*/  ULEA UR8, UR8, UR4, 0x18 ;  /* 0x0000000408087291 */ /* 0x004fe4000f8ec0ff */
[----:B------:R-:W-:-:S07]  /*3940*/  ULEA UR4, UR18, UR13, 0x3 ;  /* 0x0000000d12047291 */ /* 0x000fce000f8e18ff */
[----:B------:R2:W-:Y:S02]  /*3950*/  @P0 STS.U8 [UR8+0x1c], R0 ;  /* 0x00001c00ff000988 */ /* 0x0005e40008000008 */
[----:B------:R-:W4:Y:S02]  /*3960*/  SYNCS.PHASECHK.TRANS64.TRYWAIT P0, [UR4], R3 ;  /* 0x00000003ff0075a7 */ /* 0x000f240008001104 */
[----:B--2-4-:R-:W-:Y:S05]  /*3970*/  @!P0 BRA `(.L_x_68) ;  /* 0x00000060008c8947 */ /* 0x014fea0003800000 */
.L_x_155:
[----:B------:R-:W-:-:S04]  /*3980*/  UIADD3 UR4, UPT, UPT, UR18, 0x1, URZ ;  /* 0x0000000112047890 */ /* 0x000fc8000fffe0ff */
[----:B------:R-:W-:-:S04]  /*3990*/  UISETP.NE.AND UP0, UPT, UR4, 0x4, UPT ;  /* 0x000000040400788c */ /* 0x000fc8000bf05270 */
[----:B------:R-:W-:Y:S02]  /*39a0*/  USEL UR6, URZ, 0x1, UP0 ;  /* 0x00000001ff067887 */ /* 0x000fe40008000000 */
[----:B------:R-:W-:-:S04]  /*39b0*/  USEL UR4, UR4, URZ, UP0 ;  /* 0x000000ff04047287 */ /* 0x000fc80008000000 */
[----:B-1----:R-:W-:Y:S01]  /*39c0*/  ULEA UR5, UR4, UR13, 0x3 ;  /* 0x0000000d04057291 */ /* 0x002fe2000f8e18ff */
[----:B------:R-:W-:-:S04]  /*39d0*/  LOP3.LUT R2, R11, UR6, RZ, 0x3c, !PT ;  /* 0x000000060b027c12 */ /* 0x000fc8000f8e3cff */
[----:B--2---:R-:W-:-:S04]  /*39e0*/  SHF.L.U32 R3, R2, 0x1f, RZ ;  /* 0x0000001f02037819 */ /* 0x004fc800000006ff */
[----:B------:R-:W1:Y:S02]  /*39f0*/  SYNCS.PHASECHK.TRANS64.TRYWAIT P0, [UR5], R3 ;  /* 0x00000003ff0075a7 */ /* 0x000e640008001105 */
[----:B-1----:R-:W-:Y:S05]  /*3a00*/  @!P0 BRA `(.L_x_69) ;  /* 0x0000006000808947 */ /* 0x002fea0003800000 */
.L_x_157:
        /* <DEDUP_REMOVED lines=9> */
.L_x_159:
[----:B------:R-:W-:-:S04]  /*3aa0*/  UIADD3 UR4, UPT, UPT, UR4, 0x1, URZ ;  /* 0x0000000104047890 */ /* 0x000fc8000fffe0ff */
[----:B------:R-:W-:-:S04]  /*3ab0*/  UISETP.NE.AND UP0, UPT, UR4, 0x4, UPT ;  /* 0x000000040400788c */ /* 0x000fc8000bf05270 */
[----:B------:R-:W-:Y:S02]  /*3ac0*/  USEL UR5, URZ, 0x1, UP0 ;  /* 0x00000001ff057887 */ /* 0x000fe40008000000 */
[----:B------:R-:W-:-:S04]  /*3ad0*/  USEL UR4, UR4, URZ, UP0 ;  /* 0x000000ff04047287 */ /* 0x000fc80008000000 */
[----:B------:R-:W-:Y:S01]  /*3ae0*/  ULEA UR4, UR4, UR13, 0x3 ;  /* 0x0000000d04047291 */ /* 0x000fe2000f8e18ff */
[----:B-1----:R-:W-:-:S04]  /*3af0*/  LOP3.LUT R3, R2, UR5, RZ, 0x3c, !PT ;  /* 0x0000000502037c12 */ /* 0x002fc8000f8e3cff */
[----:B------:R-:W-:-:S04]  /*3b00*/  SHF.L.U32 R3, R3, 0x1f, RZ ;  /* 0x0000001f03037819 */ /* 0x000fc800000006ff */
[----:B------:R-:W1:Y:S02]  /*3b10*/  SYNCS.PHASECHK.TRANS64.TRYWAIT P0, [UR4], R3 ;  /* 0x00000003ff0075a7 */ /* 0x000e640008001104 */
[----:B-1----:R-:W-:Y:S05]  /*3b20*/  @!P0 BRA `(.L_x_71) ;  /* 0x0000006000688947 */ /* 0x002fea0003800000 */
.L_x_161:
[----:B------:R-:W-:Y:S01]  /*3b30*/  NOP ;  /* 0x0000000000007918 */ /* 0x000fe20000000000 */
[----:B-1----:R-:W1:Y:S01]  /*3b40*/  LDS R0, [UR8+0x14] ;  /* 0x00001408ff007984 */ /* 0x002e620008000800 */
[----:B------:R-:W-:Y:S01]  /*3b50*/  ULOP3.LUT UR4, UR24, 0xffff, URZ, 0xc0, !UPT ;  /* 0x0000ffff18047892 */ /* 0x000fe2000f8ec0ff */
[----:B------:R-:W-:Y:S01]  /*3b60*/  UMOV UR5, 0xffff ;  /* 0x0000ffff00057882 */ /* 0x000fe20000000000 */
[----:B------:R-:W-:Y:S02]  /*3b70*/  UMOV UR6, 0x1 ;  /* 0x0000000100067882 */ /* 0x000fe40000000000 */
[----:B------:R-:W-:-:S04]  /*3b80*/  USHF.R.U32.HI UR4, URZ, 0x5, UR4 ;  /* 0x00000005ff047899 */ /* 0x000fc80008011604 */
[----:B------:R-:W-:Y:S02]  /*3b90*/  USHF.L.U32 UR5, UR5, UR4, URZ ;  /* 0x0000000405057299 */ /* 0x000fe400080006ff */
[----:B------:R-:W-:-:S04]  /*3ba0*/  USHF.L.U32 UR4, UR6, UR4, URZ ;  /* 0x0000000406047299 */ /* 0x000fc800080006ff */
[----:B-1----:R-:W-:-:S04]  /*3bb0*/  LOP3.LUT R0, R0, UR5, RZ, 0xc0, !PT ;  /* 0x0000000500007c12 */ /* 0x002fc8000f8ec0ff */
[----:B------:R-:W-:-:S13]  /*3bc0*/  ISETP.NE.AND P0, PT, R0, UR5, PT ;  /* 0x0000000500007c0c */ /* 0x000fda000bf05270 */
[----:B------:R-:W-:Y:S05]  /*3bd0*/  @P0 BRA `(.L_x_72) ;  /* 0x0000000000580947 */ /* 0x000fea0003800000 */
[----:B------:R-:W1:Y:S02]  /*3be0*/  LDS R0, [UR8+0x18] ;  /* 0x00001808ff007984 */ /* 0x000e640008000800 */
[----:B-1----:R-:W-:-:S04]  /*3bf0*/  LOP3.LUT R0, R0, UR4, RZ, 0xc0, !PT ;  /* 0x0000000400007c12 */ /* 0x002fc8000f8ec0ff */
[----:B------:R-:W-:-:S13]  /*3c00*/  ISETP.NE.AND P0, PT, R0, UR4, PT ;  /* 0x0000000400007c0c */ /* 0x000fda000bf05270 */
[----:B------:R-:W-:Y:S05]  /*3c10*/  @P0 BRA `(.L_x_73) ;  /* 0x00000000003c0947 */ /* 0x000fea0003800000 */
[----:B------:R-:W1:Y:S01]  /*3c20*/  S2R R2, SR_LANEID ;  /* 0x0000000000027919 */ /* 0x000e620000000000 */
[----:B------:R-:W-:Y:S01]  /*3c30*/  ULOP3.LUT UR5, URZ, UR5, URZ, 0x33, !UPT ;  /* 0x00000005ff057292 */ /* 0x000fe2000f8e33ff */
[----:B------:R-:W-:Y:S01]  /*3c40*/  LOP3.LUT R4, RZ, UR4, RZ, 0x33, !PT ;  /* 0x00000004ff047c12 */ /* 0x000fe2000f8e33ff */
[----:B------:R-:W-:Y:S02]  /*3c50*/  VOTEU.ANY UR4, UPT, PT ;  /* 0x0000000000047886 */ /* 0x000fe400038e0100 */
[----:B------:R-:W-:Y:S01]  /*3c60*/  UFLO.U32 UR4, UR4 ;  /* 0x00000004000472bd */ /* 0x000fe200080e0000 */
[----:B------:R-:W2:Y:S01]  /*3c70*/  REDUX UR6, R4 ;  /* 0x00000000040673c4 */ /* 0x000ea20000000000 */
[----:B------:R-:W-:-:S06]  /*3c80*/  IMAD.U32 R0, RZ, RZ, UR5 ;  /* 0x00000005ff007e24 */ /* 0x000fcc000f8e00ff */
[----:B------:R4:W-:Y:S01]  /*3c90*/  UTCATOMSWS.AND URZ, UR5 ;  /* 0x0000000500ff79e3 */ /* 0x0009e20008000000 */
[----:B------:R-:W3:Y:S01]  /*3ca0*/  REDUX UR7, R0 ;  /* 0x00000000000773c4 */ /* 0x000ee20000000000 */
[----:B-1----:R-:W-:Y:S01]  /*3cb0*/  ISETP.EQ.U32.AND P0, PT, R2, UR4, PT ;  /* 0x0000000402007c0c */ /* 0x002fe2000bf02070 */
[----:B--2---:R-:W-:Y:S01]  /*3cc0*/  IMAD.U32 R2, RZ, RZ, UR6 ;  /* 0x00000006ff027e24 */ /* 0x004fe2000f8e00ff */
[----:B---3--:R-:W-:-:S11]  /*3cd0*/  MOV R3, UR7 ;  /* 0x0000000700037c02 */ /* 0x008fd60008000f00 */
[----:B------:R4:W-:Y:S04]  /*3ce0*/  @P0 ATOMS.AND RZ, [UR8+0x14], R3 ;  /* 0x00001403ffff098c */ /* 0x0009e8000a800008 */
[----:B------:R4:W-:Y:S01]  /*3cf0*/  @P0 ATOMS.AND RZ, [UR8+0x18], R2 ;  /* 0x00001802ffff098c */ /* 0x0009e2000a800008 */
[----:B------:R-:W-:Y:S05]  /*3d00*/  BRA `(.L_x_74) ;  /* 0x0000000000147947 */ /* 0x000fea0003800000 */
.L_x_73:
[----:B------:R-:W-:Y:S02]  /*3d10*/  MOV R2, 0x3d30 ;  /* 0x00003d3000027802 */ /* 0x000fe40000000f00 */
[----:B---3-5:R-:W-:Y:S05]  /*3d20*/  CALL.REL.NOINC `($__internal_0_$__cuda_sm10x_tcgen05_guardrail_trap_col_being_dealloced_not_returned_by_alloc) ;  /* 0x00000064004c7944 */ /* 0x028fea0003c00000 */
[----:B------:R-:W-:Y:S05]  /*3d30*/  BRA `(.L_x_74) ;  /* 0x0000000000087947 */ /* 0x000fea0003800000 */
.L_x_72:
[----:B------:R-:W-:Y:S02]  /*3d40*/  MOV R2, 0x3d60 ;  /* 0x00003d6000027802 */ /* 0x000fe40000000f00 */
[----:B---3-5:R-:W-:Y:S05]  /*3d50*/  CALL.REL.NOINC `($__internal_2_$__cuda_sm10x_tcgen05_guardrail_trap_unallocated_columns_being_dealloced) ;  /* 0x0000006400587944 */ /* 0x028fea0003c00000 */
.L_x_74:
[----:B------:R-:W-:Y:S01]  /*3d60*/  NOP ;  /* 0x0000000000007918 */ /* 0x000fe20000000000 */
[----:B----4-:R-:W-:Y:S05]  /*3d70*/  EXIT ;  /* 0x000000000000794d */ /* 0x010fea0003800000 */
.L_x_56:
[----:B------:R-:W-:-:S09]  /*3d80*/  UISETP.NE.OR UP0, UPT, UR17, 0x3, !UP3 ;  /* 0x000000031100788c */ /* 0x000fd2000df05670 */
[----:B------:R-:W-:Y:S05]  /*3d90*/  BRA.U UP0, `(.L_x_75) ;  /* 0x0000001100587547 */ /* 0x000fea000b800000 */
[----:B------:R-:W1:Y:S01]  /*3da0*/  S2UR UR10, SR_CgaCtaId ;  /* 0x00000000000a79c3 */ /* 0x000e620000008800 */
[----:B------:R-:W2:Y:S01]  /*3db0*/  LDCU UR31, c[0x0][0x370] ;  /* 0x00006e00ff1f77ac */ /* 0x000ea20008000800 */
[----:B------:R-:W-:Y:S02]  /*3dc0*/  HFMA2 R13, -RZ, RZ, 0, 0 ;  /* 0x00000000ff0d7431 */ /* 0x000fe400000001ff */
[----:B------:R-:W-:Y:S01]  /*3dd0*/  IMAD.MOV.U32 R15, RZ, RZ, 0x1 ;  /* 0x00000001ff0f7424 */ /* 0x000fe200078e00ff */
[----:B------:R-:W-:Y:S01]  /*3de0*/  MOV R7, 0x1000 ;  /* 0x0000100000077802 */ /* 0x000fe20000000f00 */
[----:B------:R-:W2:Y:S01]  /*3df0*/  LDCU.128 UR44, c[0x0][0xb10] ;  /* 0x00016200ff2c77ac */ /* 0x000ea20008000c00 */
[----:B------:R-:W-:Y:S01]  /*3e00*/  IMAD.MOV.U32 R14, RZ, RZ, RZ ;  /* 0x000000ffff0e7224 */ /* 0x000fe200078e00ff */
[----:B------:R-:W3:Y:S01]  /*3e10*/  LDC.64 R16, c[0x0][0x348] ;  /* 0x0000d200ff107b82 */ /* 0x000ee20000000a00 */
[----:B------:R-:W4:Y:S01]  /*3e20*/  LDCU UR30, c[0x0][0x374] ;  /* 0x00006e80ff1e77ac */ /* 0x000f220008000800 */
[----:B------:R-:W1:Y:S06]  /*3e30*/  LDCU UR15, c[0x0][0xb0c] ;  /* 0x00016180ff0f77ac */ /* 0x000e6c0008000800 */
[----:B------:R-:W3:Y:S01]  /*3e40*/  LDC.64 R2, c[0x0][0x888] ;  /* 0x00022200ff027b82 */ /* 0x000ee20000000a00 */
[----:B------:R-:W3:Y:S01]  /*3e50*/  LDCU UR49, c[0x0][0xb20] ;  /* 0x00016400ff3177ac */ /* 0x000ee20008000800 */
[----:B------:R-:W3:Y:S06]  /*3e60*/  LDCU UR4, c[0x0][0xb30] ;  /* 0x00016600ff0477ac */ /* 0x000eec0008000800 */
[----:B------:R-:W3:Y:S01]  /*3e70*/  LDC.64 R4, c[0x0][0x890] ;  /* 0x00022400ff047b82 */ /* 0x000ee20000000a00 */
[----:B------:R-:W-:Y:S01]  /*3e80*/  UMOV UR21, 0x400 ;  /* 0x0000040000157882 */ /* 0x000fe20000000000 */
[----:B--2---:R-:W-:-:S02]  /*3e90*/  UIMAD.WIDE.U32 UR6, UR31, UR44, URZ ;  /* 0x0000002c1f0672a5 */ /* 0x004fc4000f8e00ff */
[----:B----4-:R-:W-:Y:S02]  /*3ea0*/  UIMAD.WIDE.U32 UR8, UR30, UR47, URZ ;  /* 0x0000002f1e0872a5 */ /* 0x010fe4000f8e00ff */
[----:B-1----:R-:W-:Y:S02]  /*3eb0*/  ULEA UR21, UR10, UR21, 0x18 ;  /* 0x000000150a157291 */ /* 0x002fe4000f8ec0ff */
[----:B------:R-:W-:Y:S02]  /*3ec0*/  UPLOP3.LUT UP3, UPT, UPT, UPT, UPT, 0x40, 0x4 ;  /* 0x000000000004789c */ /* 0x000fe40003f6e870 */
[----:B------:R-:W-:Y:S02]  /*3ed0*/  UIADD3 UR37, UPT, UPT, UR21, 0x68, URZ ;  /* 0x0000006815257890 */ /* 0x000fe4000fffe0ff */
[----:B------:R-:W-:Y:S02]  /*3ee0*/  UIADD3 UR33, UPT, UPT, UR21, 0x50, URZ ;  /* 0x0000005015217890 */ /* 0x000fe4000fffe0ff */
[----:B------:R-:W-:-:S02]  /*3ef0*/  UIADD3 UR25, UPT, UPT, UR21, 0x58, URZ ;  /* 0x0000005815197890 */ /* 0x000fc4000fffe0ff */
[----:B------:R-:W-:Y:S01]  /*3f00*/  UIADD3 UR17, UPT, UPT, UR21, 0x60, URZ ;  /* 0x0000006015117890 */ /* 0x000fe2000fffe0ff */
[----:B------:R-:W-:Y:S01]  /*3f10*/  UMOV UR6, UR7 ;  /* 0x0000000700067c82 */ /* 0x000fe20008000000 */
[----:B------:R-:W-:Y:S01]  /*3f20*/  UMOV UR41, UR9 ;  /* 0x0000000900297c82 */ /* 0x000fe20008000000 */
[----:B------:R-:W-:Y:S02]  /*3f30*/  UISETP.GE.AND UP0, UPT, UR42, 0x1, UPT ;  /* 0x000000012a00788c */ /* 0x000fe4000bf06270 */
[----:B------:R-:W-:Y:S01]  /*3f40*/  UISETP.NE.AND UP4, UPT, UR42, 0x1, UPT ;  /* 0x000000012a00788c */ /* 0x000fe2000bf85270 */
[----:B------:R-:W1:Y:S01]  /*3f50*/  LDCU.64 UR22, c[0x0][0xb28] ;  /* 0x00016500ff1677ac */ /* 0x000e620008000a00 */
[----:B------:R-:W-:Y:S02]  /*3f60*/  UISETP.NE.AND UP6, UPT, UR15, 0x1, UPT ;  /* 0x000000010f00788c */ /* 0x000fe4000bfc5270 */
[----:B------:R-:W-:Y:S02]  /*3f70*/  UISETP.NE.AND UP5, UPT, UR46, 0x1, UPT ;  /* 0x000000012e00788c */ /* 0x000fe4000bfa5270 */
[----:B------:R-:W-:-:S02]  /*3f80*/  UPRMT UR37, UR10, 0x654, UR37 ;  /* 0x000006540a257896 */ /* 0x000fc40008000025 */
[----:B------:R-:W-:Y:S02]  /*3f90*/  USHF.R.U32.HI UR43, URZ, UR45, UR6 ;  /* 0x0000002dff2b7299 */ /* 0x000fe40008011606 */
[----:B------:R-:W-:Y:S02]  /*3fa0*/  UPRMT UR40, UR10, 0x654, UR33 ;  /* 0x000006540a287896 */ /* 0x000fe40008000021 */
[----:B------:R-:W-:Y:S02]  /*3fb0*/  UPRMT UR39, UR10, 0x654, UR25 ;  /* 0x000006540a277896 */ /* 0x000fe40008000019 */
[----:B------:R-:W-:Y:S02]  /*3fc0*/  UPRMT UR38, UR10, 0x654, UR17 ;  /* 0x000006540a267896 */ /* 0x000fe40008000011 */
[----:B---3--:R-:W-:Y:S02]  /*3fd0*/  USHF.R.U32.HI UR41, URZ, UR49, UR41 ;  /* 0x00000031ff297299 */ /* 0x008fe40008011629 */
[----:B------:R-:W-:-:S11]  /*3fe0*/  UISETP.NE.AND UP2, UPT, UR4, 0x1, UPT ;  /* 0x000000010400788c */ /* 0x000fd6000bf45270 */
.L_x_86:
[C---:B------:R-:W-:Y:S02]  /*3ff0*/  LEA R12, R14.reuse, UR21, 0x3 ;  /* 0x000000150e0c7c11 */ /* 0x040fe4000f8e18ff */
[----:B------:R-:W-:Y:S02]  /*4000*/  SHF.L.U32 R9, R13, 0x1f, RZ ;  /* 0x0000001f0d097819 */ /* 0x000fe400000006ff */
[----:B------:R-:W-:Y:S02]  /*4010*/  LEA R10, R14, UR21, 0x4 ;  /* 0x000000150e0a7c11 */ /* 0x000fe4000f8e20ff */
[----:B--2---:R-:W2:Y:S02]  /*4020*/  SYNCS.PHASECHK.TRANS64.TRYWAIT P0, [R12+URZ+0xa0], R9 ;  /* 0x0000a0090c0075a7 */ /* 0x004ea400080011ff */
[----:B--2---:R-:W-:Y:S05]  /*4030*/  @!P0 BRA `(.L_x_76) ;  /* 0x0000005c003c8947 */ /* 0x004fea0003800000 */
.L_x_162:
[----:B--2---:R-:W2:Y:S01]  /*4040*/  LDS.128 R8, [R10+0x130] ;  /* 0x000130000a087984 */ /* 0x004ea20000000c00 */
[----:B------:R-:W-:Y:S01]  /*4050*/  UISETP.GE.AND UP0, UPT, UR42, 0x1, UPT ;  /* 0x000000012a00788c */ /* 0x000fe2000bf06270 */
[----:B------:R-:W-:Y:S01]  /*4060*/  @!PT LDS RZ, [RZ] ;  /* 0x00000000fffff984 */ /* 0x000fe20000000800 */
[----:B------:R-:W-:Y:S01]  /*4070*/  @!PT LDS RZ, [RZ] ;  /* 0x00000000fffff984 */ /* 0x000fe20000000800 */
[----:B------:R-:W-:Y:S01]  /*4080*/  @!PT LDS RZ, [RZ] ;  /* 0x00000000fffff984 */ /* 0x000fe20000000800 */
[----:B------:R-:W-:Y:S01]  /*4090*/  @!PT LDS RZ, [RZ] ;  /* 0x00000000fffff984 */ /* 0x000fe20000000800 */
[----:B------:R3:W-:Y:S06]  /*40a0*/  MEMBAR.ALL.CTA ;  /* 0x0000000000007992 */ /* 0x0007ec0000008000 */
[----:B---3--:R-:W3:Y:S01]  /*40b0*/  FENCE.VIEW.ASYNC.S ;  /* 0x00000000000073c6 */ /* 0x008ee20000000000 */
[----:B--2---:R-:W-:Y:S11]  /*40c0*/  LOP3.LUT P0, RZ, R10, 0x1, RZ, 0xc0, !PT ;  /* 0x000000010aff7812 */ /* 0x004ff6000780c0ff */
[----:B------:R-:W-:Y:S02]  /*40d0*/  @!UPT UIADD3 URZ, UPT, UPT, URZ, URZ, URZ ;  /* 0x000000fffffff290 */ /* 0x000fe4000fffe0ff */
[----:B---3--:R-:W-:Y:S01]  /*40e0*/  VOTEU.ANY UP1, P0 ;  /* 0x0000000000ff7886 */ /* 0x008fe20000020100 */
[----:B------:R-:W-:Y:S11]  /*40f0*/  PLOP3.LUT P0, PT, PT, PT, UP1, 0x80, 0x8 ;  /* 0x000000000008781c */ /* 0x000ff60003f0f018 */
[----:B------:R-:W-:Y:S02]  /*4100*/  @!UPT UIADD3 URZ, UPT, UPT, URZ, URZ, URZ ;  /* 0x000000fffffff290 */ /* 0x000fe4000fffe0ff */
[----:B------:R-:W-:Y:S02]  /*4110*/  @P0 SHF.R.U32.HI R0, RZ, 0x10, R9 ;  /* 0x00000010ff000819 */ /* 0x000fe40000011609 */
[----:B------:R-:W-:Y:S02]  /*4120*/  @P0 MOV R6, R8 ;  /* 0x0000000800060202 */ /* 0x000fe40000000f00 */
[----:B------:R-:W-:Y:S01]  /*4130*/  @P0 R2UR UR4, R0 ;  /* 0x00000000000402ca */ /* 0x000fe200000e0000 */
[----:B------:R-:W-:Y:S01]  /*4140*/  VIADD R0, R12, 0xb0 ;  /* 0x000000b00c007836 */ /* 0x000fe20000000000 */
[----:B------:R-:W-:Y:S02]  /*4150*/  @P0 LOP3.LUT R8, R9, 0xffff, RZ, 0xc0, !PT ;  /* 0x0000ffff09080812 */ /* 0x000fe400078ec0ff */
[----:B------:R-:W-:Y:S02]  /*4160*/  @P0 R2UR UR6, R6 ;  /* 0x00000000060602ca */ /* 0x000fe400000e0000 */
[----:B------:R-:W-:Y:S02]  /*4170*/  PRMT R0, RZ, 0x654, R0 ;  /* 0x00000654ff007816 */ /* 0x000fe40000000000 */
[----:B------:R-:W-:Y:S02]  /*4180*/  @P0 R2UR UR5, R8 ;  /* 0x00000000080502ca */ /* 0x000fe400000e0000 */
[----:B------:R2:W-:Y:S03]  /*4190*/  SYNCS.ARRIVE.TRANS64.RED.A1T0 RZ, [R0+URZ], RZ ;  /* 0x000000ff00ff79a7 */ /* 0x0005e600081004ff */
[----:B------:R-:W-:Y:S04]  /*41a0*/  @UP1 UMOV UR29, UR4 ;  /* 0x00000004001d1c82 */ /* 0x000fe80008000000 */
[----:B------:R-:W-:Y:S04]  /*41b0*/  @UP1 UMOV UR14, UR6 ;  /* 0x00000006000e1c82 */ /* 0x000fe80008000000 */
[----:B------:R-:W-:Y:S01]  /*41c0*/  @UP1 UMOV UR13, UR5 ;  /* 0x00000005000d1c82 */ /* 0x000fe20008000000 */
[----:B------:R-:W-:Y:S05]  /*41d0*/  BRA.U !UP0, `(.L_x_77) ;  /* 0x0000000108a47547 */ /* 0x000fea000b800000 */
[----:B------:R-:W-:Y:S02]  /*41e0*/  UIMAD.WIDE.U32 UR18, UR13, UR47, URZ ;  /* 0x0000002f0d1272a5 */ /* 0x000fe4000f8e00ff */
[----:B------:R-:W-:Y:S02]  /*41f0*/  UIMAD.WIDE.U32 UR26, UR14, UR44, URZ ;  /* 0x0000002c0e1a72a5 */ /* 0x000fe4000f8e00ff */
[----:B------:R-:W-:Y:S02]  /*4200*/  USEL UR4, UR30, UR41, !UP5 ;  /* 0x000000291e047287 */ /* 0x000fe4000e800000 */
[----:B------:R-:W-:Y:S02]  /*4210*/  USEL UR7, UR31, UR43, !UP6 ;  /* 0x0000002b1f077287 */ /* 0x000fe4000f000000 */
[----:B-1----:R-:W-:Y:S02]  /*4220*/  UIMAD.WIDE.U32 UR8, UR4, UR22, URZ ;  /* 0x00000016040872a5 */ /* 0x002fe4000f8e00ff */
[----:B------:R-:W-:Y:S01]  /*4230*/  UIMAD.WIDE.U32 UR10, UR7, UR22, URZ ;  /* 0x00000016070a72a5 */ /* 0x000fe2000f8e00ff */
[----:B------:R-:W-:Y:S02]  /*4240*/  UMOV UR5, UR19 ;  /* 0x0000001300057c82 */ /* 0x000fe40008000000 */
[----:B------:R-:W-:Y:S03]  /*4250*/  USHF.R.U32.HI UR6, URZ, UR49, UR5 ;  /* 0x00000031ff067299 */ /* 0x000fe60008011605 */
[----:B------:R-:W-:Y:S01]  /*4260*/  UMOV UR5, UR27 ;  /* 0x0000001b00057c82 */ /* 0x000fe20008000000 */
[----:B------:R-:W-:Y:S02]  /*4270*/  USEL UR6, UR13, UR6, !UP5 ;  /* 0x000000060d067287 */ /* 0x000fe4000e800000 */
[----:B------:R-:W-:Y:S03]  /*4280*/  USHF.R.U32.HI UR12, URZ, UR45, UR5 ;  /* 0x0000002dff0c7299 */ /* 0x000fe60008011605 */
[----:B------:R-:W-:Y:S02]  /*4290*/  UMOV UR5, UR9 ;  /* 0x0000000900057c82 */ /* 0x000fe40008000000 */
[----:B------:R-:W-:Y:S03]  /*42a0*/  @UP4 USHF.R.U32.HI UR4, URZ, UR23, UR5 ;  /* 0x00000017ff044299 */ /* 0x000fe60008011605 */
[----:B------:R-:W-:Y:S01]  /*42b0*/  UMOV UR5, UR11 ;  /* 0x0000000b00057c82 */ /* 0x000fe20008000000 */
[----:B------:R-:W-:Y:S02]  /*42c0*/  UIMAD UR4, UR42, UR4, URZ ;  /* 0x000000042a0472a4 */ /* 0x000fe4000f8e02ff */
[----:B------:R-:W-:Y:S02]  /*42d0*/  @UP4 USHF.R.U32.HI UR7, URZ, UR23, UR5 ;  /* 0x00000017ff074299 */ /* 0x000fe40008011605 */
[----:B------:R-:W-:Y:S02]  /*42e0*/  UIMAD.WIDE.U32 UR10, UR6, UR22, URZ ;  /* 0x00000016060a72a5 */ /* 0x000fe4000f8e00ff */
[----:B------:R-:W-:Y:S02]  /*42f0*/  USEL UR5, UR14, UR12, !UP6 ;  /* 0x0000000c0e057287 */ /* 0x000fe4000f000000 */
[----:B------:R-:W-:Y:S02]  /*4300*/  UIMAD UR8, UR42, UR7, URZ ;  /* 0x000000072a0872a4 */ /* 0x000fe4000f8e02ff */
[----:B------:R-:W-:Y:S03]  /*4310*/  UISETP.GE.AND UP0, UPT, UR6, UR4, UPT ;  /* 0x000000040600728c */ /* 0x000fe6000bf06270 */
[----:B------:R-:W-:Y:S01]  /*4320*/  UMOV UR4, UR11 ;  /* 0x0000000b00047c82 */ /* 0x000fe20008000000 */
[----:B------:R-:W-:Y:S02]  /*4330*/  UISETP.GE.OR UP0, UPT, UR5, UR8, UP0 ;  /* 0x000000080500728c */ /* 0x000fe40008706670 */
[----:B------:R-:W-:Y:S02]  /*4340*/  USHF.R.U32.HI UR4, URZ, UR23, UR4 ;  /* 0x00000017ff047299 */ /* 0x000fe40008011604 */
[----:B------:R-:W-:Y:S02]  /*4350*/  UIMAD.WIDE.U32 UR8, UR5, UR22, URZ ;  /* 0x00000016050872a5 */ /* 0x000fe4000f8e00ff */
[----:B------:R-:W-:Y:S04]  /*4360*/  USEL UR10, UR6, UR4, !UP4 ;  /* 0x00000004060a7287 */ /* 0x000fe8000e000000 */
[----:B------:R-:W-:Y:S01]  /*4370*/  UIADD3 UR11, UPT, UPT, -UR10, URZ, URZ ;  /* 0x000000ff0a0b7290 */ /* 0x000fe2000fffe1ff */
[----:B------:R-:W-:Y:S02]  /*4380*/  @!UP0 UMOV UR4, UR9 ;  /* 0x0000000900048c82 */ /* 0x000fe40008000000 */
[----:B------:R-:W-:Y:S02]  /*4390*/  @!UP0 USHF.R.U32.HI UR4, URZ, UR23, UR4 ;  /* 0x00000017ff048299 */ /* 0x000fe40008011604 */
[----:B------:R-:W-:Y:S02]  /*43a0*/  UIMAD UR8, UR42, UR11, UR6 ;  /* 0x0000000b2a0872a4 */ /* 0x000fe4000f8e0206 */
[----:B------:R-:W-:Y:S04]  /*43b0*/  @!UP0 USEL UR4, UR5, UR4, !UP4 ;  /* 0x0000000405048287 */ /* 0x000fe8000e000000 */
[----:B------:R-:W-:Y:S02]  /*43c0*/  @!UP0 UIMAD UR8, UR7, UR8, UR4 ;  /* 0x00000008070882a4 */ /* 0x000fe4000f8e0204 */
[----:B------:R-:W-:Y:S02]  /*43d0*/  @!UP0 UIADD3 UR9, UPT, UPT, UR10, -UR4, URZ ;  /* 0x800000040a098290 */ /* 0x000fe4000fffe0ff */
[----:B------:R-:W-:Y:S02]  /*43e0*/  UIADD3 UR4, UPT, UPT, -UR5, URZ, URZ ;  /* 0x000000ff05047290 */ /* 0x000fe4000fffe1ff */
[----:B------:R-:W-:Y:S02]  /*43f0*/  UIADD3 UR7, UPT, UPT, -UR6, URZ, URZ ;  /* 0x000000ff06077290 */ /* 0x000fe4000fffe1ff */
[----:B------:R-:W-:Y:S02]  /*4400*/  @!UP0 UIMAD UR6, UR9, UR42, UR5 ;  /* 0x0000002a090682a4 */ /* 0x000fe4000f8e0205 */
[----:B------:R-:W-:Y:S02]  /*4410*/  UIMAD UR14, UR15, UR4, UR14 ;  /* 0x000000040f0e72a4 */ /* 0x000fe4000f8e020e */
[----:B------:R-:W-:Y:S01]  /*4420*/  UIMAD UR13, UR46, UR7, UR13 ;  /* 0x000000072e0d72a4 */ /* 0x000fe2000f8e020d */
[----:B------:R-:W-:Y:S02]  /*4430*/  @!UP0 UMOV UR5, UR8 ;  /* 0x0000000800058c82 */ /* 0x000fe40008000000 */
[----:B------:R-:W-:Y:S02]  /*4440*/  UIMAD UR14, UR5, UR15, UR14 ;  /* 0x0000000f050e72a4 */ /* 0x000fe4000f8e020e */
[----:B------:R-:W-:Y:S11]  /*4450*/  UIMAD UR13, UR6, UR46, UR13 ;  /* 0x0000002e060d72a4 */ /* 0x000ff6000f8e020d */
[----:B------:R-:W-:Y:S01]  /*4460*/  @!UPT UIADD3 URZ, UPT, UPT, URZ, URZ, URZ ;  /* 0x000000fffffff290 */ /* 0x000fe2000fffe0ff */
.L_x_77:
[----:B------:R-:W3:Y:S01]  /*4470*/  @!UP2 LDCU.128 UR8, c[0x0][0xb10] ;  /* 0x00016200ff08a7ac */ /* 0x000ee20008000c00 */
[C---:B------:R-:W-:Y:S02]  /*4480*/  ISETP.NE.U32.AND P1, PT, R4.reuse, RZ, PT ;  /* 0x000000ff0400720c */ /* 0x040fe40003f25070 */
[----:B------:R-:W-:Y:S02]  /*4490*/  ISETP.NE.U32.AND P0, PT, R4, RZ, PT ;  /* 0x000000ff0400720c */ /* 0x000fe40003f05070 */
[C---:B------:R-:W-:Y:S02]  /*44a0*/  ISETP.NE.AND.EX P1, PT, R5.reuse, RZ, PT, P1 ;  /* 0x000000ff0500720c */ /* 0x040fe40003f25310 */
[----:B------:R-:W-:Y:S01]  /*44b0*/  ISETP.NE.AND.EX P0, PT, R5, RZ, PT, P0 ;  /* 0x000000ff0500720c */ /* 0x000fe20003f05300 */
[----:B------:R-:W4:Y:S01]  /*44c0*/  @!UP2 LDCU UR5, c[0x0][0xb0c] ;  /* 0x00016180ff05a7ac */ /* 0x000f220008000800 */
[----:B------:R-:W-:Y:S01]  /*44d0*/  SHF.L.U32 R9, R15, 0x1f, RZ ;  /* 0x0000001f0f097819 */ /* 0x000fe200000006ff */
[----:B------:R-:W-:Y:S02]  /*44e0*/  USHF.L.U32 UR35, UR16, 0x6, URZ ;  /* 0x0000000610237899 */ /* 0x000fe400080006ff */
[----:B------:R-:W-:Y:S02]  /*44f0*/  USHF.L.U32 UR34, UR20, 0x8, URZ ;  /* 0x0000000814227899 */ /* 0x000fe400080006ff */
[----:B---3--:R-:W-:Y:S07]  /*4500*/  UIMAD.WIDE.U32 UR6, UR14, UR8, URZ ;  /* 0x000000080e0672a5 */ /* 0x008fee000f8e00ff */
[----:B------:R-:W-:Y:S01]  /*4510*/  @!UP2 UMOV UR4, UR7 ;  /* 0x000000070004ac82 */ /* 0x000fe20008000000 */
[----:B----4-:R-:W-:Y:S02]  /*4520*/  @!UP2 UISETP.NE.AND UP0, UPT, UR5, 0x1, UPT ;  /* 0x000000010500a88c */ /* 0x010fe4000bf05270 */
[----:B------:R-:W-:Y:S02]  /*4530*/  @!UP2 USHF.R.U32.HI UR4, URZ, UR9, UR4 ;  /* 0x00000009ff04a299 */ /* 0x000fe40008011604 */
[----:B------:R-:W-:Y:S02]  /*4540*/  UIMAD.WIDE.U32 UR6, UR13, UR11, URZ ;  /* 0x0000000b0d0672a5 */ /* 0x000fe4000f8e00ff */
[----:B------:R-:W-:Y:S02]  /*4550*/  @!UP2 USEL UR8, UR14, UR4, !UP0 ;  /* 0x000000040e08a287 */ /* 0x000fe4000c000000 */
[----:B------:R-:W-:Y:S03]  /*4560*/  @!UP2 UISETP.NE.AND UP0, UPT, UR10, 0x1, UPT ;  /* 0x000000010a00a88c */ /* 0x000fe6000bf05270 */
[----:B------:R-:W-:Y:S02]  /*4570*/  @!UP2 UMOV UR6, UR7 ;  /* 0x000000070006ac82 */ /* 0x000fe40008000000 */
[----:B------:R-:W3:Y:S02]  /*4580*/  @!UP2 LDCU UR4, c[0x0][0xb20] ;  /* 0x00016400ff04a7ac */ /* 0x000ee40008000800 */
[----:B---3--:R-:W-:Y:S04]  /*4590*/  @!UP2 USHF.R.U32.HI UR6, URZ, UR4, UR6 ;  /* 0x00000004ff06a299 */ /* 0x008fe80008011606 */
[----:B------:R-:W-:Y:S04]  /*45a0*/  @!UP2 USEL UR6, UR13, UR6, !UP0 ;  /* 0x000000060d06a287 */ /* 0x000fe8000c000000 */
[----:B------:R-:W-:Y:S02]  /*45b0*/  @!UP2 UIADD3 UR4, UPT, UPT, -UR8, UR6, URZ ;  /* 0x000000060804a290 */ /* 0x000fe4000fffe1ff */
[----:B------:R-:W-:Y:S02]  /*45c0*/  @!UP2 UIADD3 UR6, UPT, UPT, UR8, -UR6, URZ ;  /* 0x800000060806a290 */ /* 0x000fe4000fffe0ff */
[----:B------:R-:W-:Y:S02]  /*45d0*/  @!UP2 UIMAD UR14, UR4, UR5, UR14 ;  /* 0x00000005040ea2a4 */ /* 0x000fe4000f8e020e */
[----:B------:R-:W-:Y:S01]  /*45e0*/  @!UP2 UIMAD UR13, UR6, UR10, UR13 ;  /* 0x0000000a060da2a4 */ /* 0x000fe2000f8e020d */
[----:B------:R-:W-:Y:S11]  /*45f0*/  BRA.U UP3, `(.L_x_78) ;  /* 0x0000000103107547 */ /* 0x000ff6000b800000 */
[----:B--2---:R-:W-:Y:S04]  /*4600*/  MOV R0, UR48 ;  /* 0x0000003000007c02 */ /* 0x004fe80008000f00 */
[----:B------:R-:W-:Y:S04]  /*4610*/  SHF.L.U32 R11, R0, 0x1f, RZ ;  /* 0x0000001f000b7819 */ /* 0x000fe800000006ff */
[----:B------:R-:W2:Y:S02]  /*4620*/  SYNCS.PHASECHK.TRANS64.TRYWAIT P2, [UR21+0x98], R11 ;  /* 0x0000980bff0075a7 */ /* 0x000ea40008041115 */
[----:B--2---:R-:W-:Y:S05]  /*4630*/  @!P2 BRA `(.L_x_79) ;  /* 0x0000005400d0a947 */ /* 0x004fea0003800000 */
.L_x_78:
[----:B------:R-:W-:Y:S05]  /*4640*/  @!P1 BRA `(.L_x_80) ;  /* 0x0000000000309947 */ /* 0x000fea0003800000 */
[----:B------:R-:W-:Y:S01]  /*4650*/  ISETP.NE.U32.AND P1, PT, R2, RZ, PT ;  /* 0x000000ff0200720c */ /* 0x000fe20003f25070 */
[----:B------:R-:W3:Y:S01]  /*4660*/  LDCU.64 UR4, c[0x0][0x358] ;  /* 0x00006b00ff0477ac */ /* 0x000ee20008000a00 */
[----:B------:R-:W-:Y:S02]  /*4670*/  IMAD.MOV.U32 R85, RZ, RZ, 0x1 ;  /* 0x00000001ff557424 */ /* 0x000fe400078e00ff */
[----:B------:R-:W-:Y:S11]  /*4680*/  ISETP.NE.AND.EX P1, PT, R3, RZ, PT, P1 ;  /* 0x000000ff0300720c */ /* 0x000ff60003f25310 */
[----:B------:R-:W-:Y:S02]  /*4690*/  @!UPT UIADD3 URZ, UPT, UPT, URZ, URZ, URZ ;  /* 0x000000fffffff290 */ /* 0x000fe4000fffe0ff */
[----:B--2---:R-:W2:Y:S01]  /*46a0*/  @P1 LDC.64 R10, c[0x0][0x888] ;  /* 0x00022200ff0a1b82 */ /* 0x004ea20000000a00 */
[----:B------:R-:W-:Y:S04]  /*46b0*/  @P1 IMAD R0, R4, UR36, RZ ;  /* 0x0000002404001c24 */ /* 0x000fe8000f8e02ff */
[----:B--2---:R-:W-:Y:S04]  /*46c0*/  @P1 IMAD.WIDE R10, R0, 0x4, R10 ;  /* 0x00000004000a1825 */ /* 0x004fe800078e020a */
[----:B------:R-:W-:Y:S01]  /*46d0*/  HFMA2 R0, -RZ, RZ, 0, 5.9604644775390625e-08 ;  /* 0x00000001ff007431 */ /* 0x000fe200000001ff */
[----:B---3-5:R3:W5:Y:S04]  /*46e0*/  @P1 LDG.E R41, desc[UR4][R10.64] ;  /* 0x000000040a291981 */ /* 0x028768000c1e1900 */
[----:B------:R-:W-:Y:S01]  /*46f0*/  @!P1 PRMT R85, R0, 0x7610, R85 ;  /* 0x0000761000559816 */ /* 0x000fe20000000055 */
[----:B---3--:R-:W4:Y:S06]  /*4700*/  @!P1 LDC R41, c[0x0][0x880] ;  /* 0x00022000ff299b82 */ /* 0x008f2c0000000800 */
.L_x_80:
[----:B----45:R-:W-:Y:S01]  /*4710*/  @!P0 FSETP.EQ.AND P1, PT, R41, RZ, PT ;  /* 0x000000ff2900820b */ /* 0x030fe20003f22000 */
[----:B------:R-:W-:Y:S01]  /*4720*/  @!UPT UIADD3 URZ, UPT, UPT, URZ, URZ, URZ ;  /* 0x000000fffffff290 */ /* 0x000fe2000fffe0ff */
[----:B------:R-:W-:Y:S11]  /*4730*/  @!P0 BRA `(.L_x_81) ;  /* 0x0000000000188947 */ /* 0x000ff60003800000 */
[----:B------:R-:W-:Y:S02]  /*4740*/  LOP3.LUT P0, RZ, R85, 0xff, RZ, 0xc0, !PT ;  /* 0x000000ff55ff7812 */ /* 0x000fe4000780c0ff */
[----:B------:R-:W-:Y:S04]  /*4750*/  ISETP.NE.U32.AND P1, PT, R2, RZ, PT ;  /* 0x000000ff0200720c */ /* 0x000fe80003f25070 */
[----:B------:R-:W-:Y:S04]  /*4760*/  ISETP.NE.AND.EX P1, PT, R3, RZ, PT, P1 ;  /* 0x000000ff0300720c */ /* 0x000fe80003f25310 */
[----:B------:R-:W-:Y:S03]  /*4770*/  PLOP3.LUT P1, PT, P1, PT, PT, 0x8, 0x80 ;  /* 0x000000000080781c */ /* 0x000fe60000f2e170 */
[----:B------:R-:W-:Y:S11]  /*4780*/  @P0 FSETP.EQ.AND P1, PT, R41, RZ, PT ;  /* 0x000000ff2900020b */ /* 0x000ff60003f22000 */
[----:B------:R-:W-:Y:S02]  /*4790*/  @!UPT UIADD3 URZ, UPT, UPT, URZ, URZ, URZ ;  /* 0x000000fffffff290 */ /* 0x000fe4000fffe0ff */
.L_x_81:
[----:B------:R-:W3:Y:S01]  /*47a0*/  SYNCS.PHASECHK.TRANS64.TRYWAIT P2, [UR21+0x70], R9 ;  /* 0x00007009ff0075a7 */ /* 0x000ee20008041115 */
[----:B------:R-:W-:Y:S04]  /*47b0*/  ELECT P0, URZ, PT ;  /* 0x0000000000ff782f */ /* 0x000fe80003800000 */
[----:B------:R-:W-:Y:S11]  /*47c0*/  PLOP3.LUT P1, PT, P1, P0, PT, 0xf2, 0x2f ;  /* 0x00000000002f781c */ /* 0x000ff60000f21e72 */
[----:B------:R-:W-:Y:S02]  /*47d0*/  @!UPT UIADD3 URZ, UPT, UPT, URZ, URZ, URZ ;  /* 0x000000fffffff290 */ /* 0x000fe4000fffe0ff */
[----:B------:R-:W-:Y:S05]  /*47e0*/  @!P1 IADD3 R8, P0, PT, R16, 0x580, RZ ;  /* 0x0000058010089810 */ /* 0x000fea0007f1e0ff */
[----:B------:R-:W-:Y:S01]  /*47f0*/  @!P1 IMAD.X R6, RZ, RZ, R17, P0 ;  /* 0x000000ffff069224 */ /* 0x000fe200000e0611 */
[----:B---3--:R-:W-:Y:S07]  /*4800*/  @!P2 BRA `(.L_x_82) ;  /* 0x000000540074a947 */ /* 0x008fee0003800000 */
.L_x_165:
[----:B------:R-:W-:Y:S01]  /*4810*/  @!P1 R2UR UR5, R8 ;  /* 0x00000000080592ca */ /* 0x000fe200000e0000 */
[----:B------:R-:W-:Y:S01]  /*4820*/  VOTEU.ALL UP0, P1 ;  /* 0x0000000000ff7886 */ /* 0x000fe20000800000 */
[----:B------:R-:W-:Y:S01]  /*4830*/  @!P1 R2UR UR4, R6 ;  /* 0x00000000060492ca */ /* 0x000fe200000e0000 */
[----:B--2---:R-:W-:Y:S01]  /*4840*/  @!P1 IMAD.MOV.U32 R0, RZ, RZ, 0x1000 ;  /* 0x00001000ff009424 */ /* 0x004fe200078e00ff */
[----:B------:R-:W-:Y:S01]  /*4850*/  UMOV UR6, 0x0 ;  /* 0x0000000000067882 */ /* 0x000fe20000000000 */
[----:B------:R-:W-:Y:S01]  /*4860*/  UMOV UR7, 0x10000000 ;  /* 0x1000000000077882 */ /* 0x000fe20000000000 */
[----:B------:R-:W-:Y:S01]  /*4870*/  @!UP0 UIADD3 UR32, UPT, UPT, UR21, 0x200, URZ ;  /* 0x0000020015208890 */ /* 0x000fe2000fffe0ff */
[----:B------:R-:W-:Y:S01]  /*4880*/  @!P1 IADD3 R8, P0, PT, R16, 0x580, RZ ;  /* 0x0000058010089810 */ /* 0x000fe20007f1e0ff */
[----:B------:R-:W-:Y:S04]  /*4890*/  VOTEU.ALL UP0, P1 ;  /* 0x0000000000ff7886 */ /* 0x000fe80000800000 */
[----:B------:R-:W-:Y:S02]  /*48a0*/  @!P1 IMAD.X R6, RZ, RZ, R17, P0 ;  /* 0x000000ffff069224 */ /* 0x000fe400000e0611 */
[----:B------:R-:W-:Y:S02]  /*48b0*/  IMAD.U32 R10, RZ, RZ, UR5 ;  /* 0x00000005ff0a7e24 */ /* 0x000fe4000f8e00ff */
[----:B------:R-:W-:Y:S03]  /*48c0*/  IMAD.U32 R11, RZ, RZ, UR4 ;  /* 0x00000004ff0b7e24 */ /* 0x000fe6000f8e00ff */
[----:B------:R-:W-:Y:S02]  /*48d0*/  @!P1 R2UR UR4, R10 ;  /* 0x000000000a0492ca */ /* 0x000fe400000e0000 */
[----:B------:R-:W-:Y:S11]  /*48e0*/  @!P1 R2UR UR5, R11 ;  /* 0x000000000b0592ca */ /* 0x000ff600000e0000 */
[----:B------:R-:W-:Y:S02]  /*48f0*/  @!UPT UIADD3 URZ, UPT, UPT, URZ, URZ, URZ ;  /* 0x000000fffffff290 */ /* 0x000fe4000fffe0ff */
[----:B------:R2:W-:Y:S01]  /*4900*/  @!UP0 UTMALDG.3D [UR32], [UR4], desc[UR6] ;  /* 0x00000620040085b4 */ /* 0x0005e20008011000 */
[----:B------:R2:W-:Y:S01]  /*4910*/  @!P1 SYNCS.ARRIVE.TRANS64.RED.A0TR RZ, [UR21+0x50], R0 ;  /* 0x00005000ffff99a7 */ /* 0x0005e20008300415 */
[----:B------:R-:W-:Y:S01]  /*4920*/  SYNCS.ARRIVE.TRANS64.RED.A1T0 RZ, [UR40], RZ ;  /* 0x000000ffffff79a7 */ /* 0x000fe20008100428 */
[----:B------:R-:W3:Y:S02]  /*4930*/  SYNCS.PHASECHK.TRANS64.TRYWAIT P2, [UR21+0x78], R9 ;  /* 0x00007809ff0075a7 */ /* 0x000ee40008041115 */
[----:B--23--:R-:W-:Y:S05]  /*4940*/  @!P2 BRA `(.L_x_83) ;  /* 0x00000054003ca947 */ /* 0x00cfea0003800000 */
.L_x_167:
        /* <DEDUP_REMOVED lines=8> */
[----:B------:R-:W-:Y:S01]  /*49d0*/  @!UP0 UIADD3 UR24, UPT, UPT, UR21, 0x1200, URZ ;  /* 0x0000120015188890 */ /* 0x000fe2000fffe0ff */
[----:B------:R-:W-:Y:S01]  /*49e0*/  VOTEU.ALL UP0, P1 ;  /* 0x0000000000ff7886 */ /* 0x000fe20000800000 */
[----:B------:R-:W-:Y:S01]  /*49f0*/  UMOV UR27, UR35 ;  /* 0x00000023001b7c82 */ /* 0x000fe20008000000 */
[----:B------:R-:W-:Y:S02]  /*4a00*/  UMOV UR28, UR36 ;  /* 0x00000024001c7c82 */ /* 0x000fe40008000000 */
[----:B------:R-:W-:Y:S02]  /*4a10*/  IMAD.U32 R10, RZ, RZ, UR5 ;  /* 0x00000005ff0a7e24 */ /* 0x000fe4000f8e00ff */
[----:B------:R-:W-:Y:S02]  /*4a20*/  IMAD.U32 R11, RZ, RZ, UR4 ;  /* 0x00000004ff0b7e24 */ /* 0x000fe4000f8e00ff */
[----:B------:R-:W-:Y:S01]  /*4a30*/  @!P1 IMAD.X R6, RZ, RZ, R17, P0 ;  /* 0x000000ffff069224 */ /* 0x000fe200000e0611 */
        /* <DEDUP_REMOVED lines=8> */
.L_x_169:
[----:B------:R-:W-:Y:S01]  /*4ac0*/  @!P1 R2UR UR5, R8 ;  /* 0x00000000080592ca */ /* 0x000fe200000e0000 */
[----:B------:R-:W-:Y:S01]  /*4ad0*/  VOTEU.ALL UP0, P1 ;  /* 0x0000000000ff7886 */ /* 0x000fe20000800000 */
[----:B------:R-:W-:Y:S01]  /*4ae0*/  @!P1 R2UR UR4, R6 ;  /* 0x00000000060492ca */ /* 0x000fe200000e0000 */
[----:B--2---:R-:W-:Y:S01]  /*4af0*/  @!P1 IMAD.MOV.U32 R0, RZ, RZ, 0x1000 ;  /* 0x00001000ff009424 */ /* 0x004fe200078e00ff */
[----:B------:R-:W-:Y:S01]  /*4b00*/  UMOV UR6, 0x0 ;  /* 0x0000000000067882 */ /* 0x000fe20000000000 */
[----:B------:R-:W-:Y:S01]  /*4b10*/  UMOV UR7, 0x10000000 ;  /* 0x1000000000077882 */ /* 0x000fe20000000000 */
[----:B------:R-:W-:Y:S01]  /*4b20*/  @!UP0 UIADD3 UR18, UPT, UPT, UR34, 0x80, URZ ;  /* 0x0000008022128890 */ /* 0x000fe2000fffe0ff */
[----:B------:R-:W-:Y:S01]  /*4b30*/  VIADD R14, R14, 0x1 ;  /* 0x000000010e0e7836 */ /* 0x000fe20000000000 */
[----:B------:R-:W-:Y:S01]  /*4b40*/  @!UP0 UIADD3 UR16, UPT, UPT, UR21, 0x2200, URZ ;  /* 0x0000220015108890 */ /* 0x000fe2000fffe0ff */
[----:B------:R-:W-:Y:S01]  /*4b50*/  VOTEU.ALL UP0, P1 ;  /* 0x0000000000ff7886 */ /* 0x000fe20000800000 */
[----:B------:R-:W-:Y:S01]  /*4b60*/  UMOV UR19, UR35 ;  /* 0x0000002300137c82 */ /* 0x000fe20008000000 */
[----:B------:R-:W-:Y:S02]  /*4b70*/  UMOV UR20, UR36 ;  /* 0x0000002400147c82 */ /* 0x000fe40008000000 */
        /* <DEDUP_REMOVED lines=10> */
.L_x_171:
[----:B------:R-:W-:Y:S01]  /*4c20*/  @!P1 IADD3 R6, P0, PT, R16, 0x580, RZ ;  /* 0x0000058010069810 */ /* 0x000fe20007f1e0ff */
[----:B------:R-:W-:Y:S01]  /*4c30*/  VOTEU.ALL UP0, P1 ;  /* 0x0000000000ff7886 */ /* 0x000fe20000800000 */
[----:B------:R-:W-:Y:S01]  /*4c40*/  UMOV UR6, 0x0 ;  /* 0x0000000000067882 */ /* 0x000fe20000000000 */
[----:B------:R-:W-:Y:S01]  /*4c50*/  UMOV UR7, 0x10000000 ;  /* 0x1000000000077882 */ /* 0x000fe20000000000 */
[----:B------:R-:W-:Y:S01]  /*4c60*/  @!P1 R2UR UR5, R6 ;  /* 0x00000000060592ca */ /* 0x000fe200000e0000 */
[----:B--2---:R-:W-:Y:S01]  /*4c70*/  @!P1 IMAD.X R0, RZ, RZ, R17, P0 ;  /* 0x000000ffff009224 */ /* 0x004fe200000e0611 */
[----:B------:R-:W-:Y:S01]  /*4c80*/  @!UP0 UIADD3 UR10, UPT, UPT, UR34, 0xc0, URZ ;  /* 0x000000c0220a8890 */ /* 0x000fe2000fffe0ff */
[----:B------:R-:W-:Y:S01]  /*4c90*/  R2UR UR16, R87 ;  /* 0x00000000571072ca */ /* 0x000fe200000e0000 */
[----:B------:R-:W-:Y:S01]  /*4ca0*/  @!UP0 UIADD3 UR8, UPT, UPT, UR21, 0x3200, URZ ;  /* 0x0000320015088890 */ /* 0x000fe2000fffe0ff */
[----:B------:R-:W-:Y:S01]  /*4cb0*/  ISETP.NE.AND P0, PT, R14, 0x2, PT ;  /* 0x000000020e00780c */ /* 0x000fe20003f05270 */
[----:B------:R-:W-:Y:S01]  /*4cc0*/  @!UP0 UIADD3 UR9, UPT, UPT, UR21, 0x68, URZ ;  /* 0x0000006815098890 */ /* 0x000fe2000fffe0ff */
[----:B------:R-:W-:Y:S01]  /*4cd0*/  @!P1 R2UR UR4, R0 ;  /* 0x00000000000492ca */ /* 0x000fe200000e0000 */
[----:B------:R-:W-:Y:S01]  /*4ce0*/  VOTEU.ALL UP0, P1 ;  /* 0x0000000000ff7886 */ /* 0x000fe20000800000 */
[----:B------:R-:W-:Y:S01]  /*4cf0*/  UMOV UR11, UR35 ;  /* 0x00000023000b7c82 */ /* 0x000fe20008000000 */
[----:B------:R-:W-:Y:S01]  /*4d00*/  UMOV UR12, UR36 ;  /* 0x00000024000c7c82 */ /* 0x000fe20008000000 */
[----:B------:R-:W-:Y:S01]  /*4d10*/  SEL R0, RZ, 0x1, P0 ;  /* 0x00000001ff007807 */ /* 0x000fe20000000000 */
[----:B------:R-:W-:Y:S01]  /*4d20*/  UIADD3 UR20, UPT, UPT, UR13, UR59, URZ ;  /* 0x0000003b0d147290 */ /* 0x000fe2000fffe0ff */
[----:B------:R-:W-:Y:S01]  /*4d30*/  IMAD.U32 R8, RZ, RZ, UR5 ;  /* 0x00000005ff087e24 */ /* 0x000fe2000f8e00ff */
[----:B------:R-:W-:Y:S01]  /*4d40*/  LOP3.LUT R15, R15, 0x1, RZ, 0x3c, !PT ;  /* 0x000000010f0f7812 */ /* 0x000fe200078e3cff */
[----:B------:R-:W-:Y:S01]  /*4d50*/  UPLOP3.LUT UP3, UPT, UPT, UPT, UPT, 0x80, 0x8 ;  /* 0x000000000008789c */ /* 0x000fe20003f6f070 */
[----:B------:R-:W-:Y:S01]  /*4d60*/  LOP3.LUT R13, R13, R0, RZ, 0x3c, !PT ;  /* 0x000000000d0d7212 */ /* 0x000fe200078e3cff */
[----:B------:R-:W-:Y:S01]  /*4d70*/  UIADD3 UR16, UPT, UPT, UR14, UR16, URZ ;  /* 0x000000100e107290 */ /* 0x000fe2000fffe0ff */
[----:B------:R-:W-:Y:S01]  /*4d80*/  SEL R14, R14, RZ, P0 ;  /* 0x000000ff0e0e7207 */ /* 0x000fe20000000000 */
[----:B------:R-:W-:Y:S01]  /*4d90*/  UMOV UR36, UR29 ;  /* 0x0000001d00247c82 */ /* 0x000fe20008000000 */
[----:B------:R-:W-:Y:S01]  /*4da0*/  IMAD.U32 R9, RZ, RZ, UR4 ;  /* 0x00000004ff097e24 */ /* 0x000fe2000f8e00ff */
[----:B------:R-:W-:Y:S04]  /*4db0*/  @!P1 R2UR UR4, R8 ;  /* 0x00000000080492ca */ /* 0x000fe800000e0000 */
[----:B------:R-:W-:Y:S11]  /*4dc0*/  @!P1 R2UR UR5, R9 ;  /* 0x00000000090592ca */ /* 0x000ff600000e0000 */
[----:B------:R-:W-:Y:S02]  /*4dd0*/  @!UPT UIADD3 URZ, UPT, UPT, URZ, URZ, URZ ;  /* 0x000000fffffff290 */ /* 0x000fe4000fffe0ff */
[----:B------:R2:W-:Y:S01]  /*4de0*/  @!UP0 UTMALDG.3D [UR8], [UR4], desc[UR6] ;  /* 0x00000608040085b4 */ /* 0x0005e20008011000 */
[----:B------:R2:W-:Y:S01]  /*4df0*/  @!P1 SYNCS.ARRIVE.TRANS64.RED.A0TR RZ, [UR21+0x68], R7 ;  /* 0x00006807ffff99a7 */ /* 0x0005e20008300415 */
[----:B------:R-:W-:Y:S01]  /*4e00*/  SYNCS.ARRIVE.TRANS64.RED.A1T0 RZ, [UR37], RZ ;  /* 0x000000ffffff79a7 */ /* 0x000fe20008100425 */
[----:B------:R-:W-:Y:S05]  /*4e10*/  BRA.U UP1, `(.L_x_86) ;  /* 0xfffffff101747547 */ /* 0x000fea000b83ffff */
[----:B------:R-:W-:-:S04]  /*4e20*/  SHF.L.U32 R3, R15, 0x1f, RZ ;  /* 0x0000001f0f037819 */ /* 0x000fc800000006ff */
[----:B------:R-:W3:Y:S02]  /*4e30*/  SYNCS.PHASECHK.TRANS64.TRYWAIT P0, [UR21+0x70], R3 ;  /* 0x00007003ff0075a7 */ /* 0x000ee40008001115 */
[----:B---3--:R-:W-:Y:S05]  /*4e40*/  @!P0 BRA `(.L_x_87) ;  /* 0x0000005000448947 */ /* 0x008fea0003800000 */
.L_x_173:
[----:B------:R-:W4:Y:S02]  /*4e50*/  SYNCS.PHASECHK.TRANS64.TRYWAIT P0, [UR21+0x78], R3 ;  /* 0x00007803ff0075a7 */ /* 0x000f240008001115 */
[----:B----4-:R-:W-:Y:S05]  /*4e60*/  @!P0 BRA `(.L_x_88) ;  /* 0x0000005000548947 */ /* 0x010fea0003800000 */
.L_x_175:
[----:B------:R-:W4:Y:S02]  /*4e70*/  SYNCS.PHASECHK.TRANS64.TRYWAIT P0, [UR21+0x80], R3 ;  /* 0x00008003ff0075a7 */ /* 0x000f240008001115 */
[----:B----4-:R-:W-:Y:S05]  /*4e80*/  @!P0 BRA `(.L_x_89) ;  /* 0x0000005000648947 */ /* 0x010fea0003800000 */
.L_x_177:
[----:B---3--:R-:W-:-:S07]  /*4e90*/  MOV R0, UR21 ;  /* 0x0000001500007c02 */ /* 0x008fce0008000f00 */
.L_x_90:
[----:B---3--:R-:W-:-:S04]  /*4ea0*/  SHF.L.U32 R3, R15, 0x1f, RZ ;  /* 0x0000001f0f037819 */ /* 0x008fc800000006ff */
[----:B------:R3:W4:Y:S03]  /*4eb0*/  SYNCS.PHASECHK.TRANS64.TRYWAIT P0, [R0+URZ+0x88], R3 ;  /* 0x00008803000075a7 */ /* 0x00072600080011ff */
[----:B----4-:R-:W-:Y:S05]  /*4ec0*/  @!P0 NANOSLEEP.SYNCS 0x989680 ;  /* 0x009896800000895d */ /* 0x010fea0003900000 */
[----:B------:R-:W4:Y:S02]  /*4ed0*/  @!P0 SYNCS.PHASECHK.TRANS64 P0, [R0+URZ+0x88], R3 ;  /* 0x00008803000085a7 */ /* 0x000f2400080010ff */
[----:B-12-4-:R-:W-:Y:S05]  /*4ee0*/  @P0 EXIT ;  /* 0x000000000000094d */ /* 0x016fea0003800000 */
[----:B------:R-:W-:Y:S05]  /*4ef0*/  BRA `(.L_x_90) ;  /* 0xfffffffc00e87947 */ /* 0x000fea000383ffff */
.L_x_75:
[----:B------:R-:W-:-:S06]  /*4f00*/  UISETP.GE.AND UP0, UPT, UR17, 0x4, UPT ;  /* 0x000000041100788c */ /* 0x000fcc000bf06270 */
[----:B------:R-:W-:-:S13]  /*4f10*/  PLOP3.LUT P0, PT, PT, PT, UP0, 0x80, 0x8 ;  /* 0x000000000008781c */ /* 0x000fda0003f0f008 */
[----:B------:R-:W-:Y:S05]  /*4f20*/  @!P0 EXIT ;  /* 0x000000000000894d */ /* 0x000fea0003800000 */
[----:B------:R-:W1:Y:S08]  /*4f30*/  S2UR UR4, SR_CgaCtaId ;  /* 0x00000000000479c3 */ /* 0x000e700000008800 */
[----:B------:R-:W-:Y:S01]  /*4f40*/  BAR.SYNC.DEFER_BLOCKING 0x6, 0xa0 ;  /* 0x0182800000007b1d */ /* 0x000fe20000010000 */
[C---:B------:R-:W-:Y:S01]  /*4f50*/  IMAD.SHL.U32 R7, R95.reuse, 0x40, RZ ;  /* 0x000000405f077824 */ /* 0x040fe200078e00ff */
[C---:B------:R-:W-:Y:S01]  /*4f60*/  LOP3.LUT R97, R95.reuse, 0x60, RZ, 0xc0, !PT ;  /* 0x000000605f617812 */ /* 0x040fe200078ec0ff */
[----:B------:R-:W-:-:S02]  /*4f70*/  IMAD.SHL.U32 R4, R95, 0x20, RZ ;  /* 0x000000205f047824 */ /* 0x000fc400078e00ff */
[----:B------:R-:W-:Y:S02]  /*4f80*/  HFMA2 R36, -RZ, RZ, 0, 0 ;  /* 0x00000000ff247431 */ /* 0x000fe400000001ff */
[----:B------:R-:W-:Y:S01]  /*4f90*/  IMAD.SHL.U32 R6, R95, 0x2, RZ ;  /* 0x000000025f067824 */ /* 0x000fe200078e00ff */
[----:B------:R-:W-:Y:S01]  /*4fa0*/  UMOV UR44, 0x400 ;  /* 0x00000400002c7882 */ /* 0x000fe20000000000 */
[----:B------:R-:W2:Y:S01]  /*4fb0*/  LDC.64 R82, c[0x0][0x8b0] ;  /* 0x00022c00ff527b82 */ /* 0x000ea20000000a00 */
[----:B------:R-:W-:Y:S01]  /*4fc0*/  LOP3.LUT R5, R7, 0x180, RZ, 0xc0, !PT ;  /* 0x0000018007057812 */ /* 0x000fe200078ec0ff */
[----:B------:R-:W-:Y:S01]  /*4fd0*/  IMAD.U32 R37, R95, 0x10000, RZ ;  /* 0x000100005f257824 */ /* 0x000fe200078e00ff */
[----:B------:R-:W-:Y:S01]  /*4fe0*/  LOP3.LUT R4, R4, 0xc00, RZ, 0xc0, !PT ;  /* 0x00000c0004047812 */ /* 0x000fe200078ec0ff */
[----:B------:R-:W-:Y:S01]  /*4ff0*/  IMAD.MOV.U32 R94, RZ, RZ, RZ ;  /* 0x000000ffff5e7224 */ /* 0x000fe200078e00ff */
[----:B------:R-:W-:Y:S01]  /*5000*/  LOP3.LUT R6, R5, 0x20, R6, 0xf8, !PT ;  /* 0x0000002005067812 */ /* 0x000fe200078ef806 */
[----:B------:R-:W-:Y:S01]  /*5010*/  IMAD.SHL.U32 R5, R95, 0x8, RZ ;  /* 0x000000085f057824 */ /* 0x000fe200078e00ff */
[----:B------:R-:W-:Y:S01]  /*5020*/  LOP3.LUT R4, R4, 0x40, R7, 0xf8, !PT ;  /* 0x0000004004047812 */ /* 0x000fe200078ef807 */
[----:B------:R-:W3:Y:S01]  /*5030*/  LDC.64 R80, c[0x0][0x8a8] ;  /* 0x00022a00ff507b82 */ /* 0x000ee20000000a00 */
[----:B------:R-:W-:Y:S01]  /*5040*/  LOP3.LUT R37, R37, 0x600000, RZ, 0xc0, !PT ;  /* 0x0060000025257812 */ /* 0x000fe200078ec0ff */
[----:B------:R-:W-:Y:S01]  /*5050*/  IMAD.MOV.U32 R89, RZ, RZ, RZ ;  /* 0x000000ffff597224 */ /* 0x000fe200078e00ff */
[----:B------:R-:W-:-:S02]  /*5060*/  LOP3.LUT R95, R95, 0x2, RZ, 0xc0, !PT ;  /* 0x000000025f5f7812 */ /* 0x000fc400078ec0ff */
[----:B------:R-:W-:Y:S02]  /*5070*/  CS2R R92, SRZ ;  /* 0x00000000005c7805 */ /* 0x000fe4000001ff00 */
[----:B------:R-:W-:Y:S01]  /*5080*/  LOP3.LUT R5, R6, 0x30, R5, 0x78, !PT ;  /* 0x0000003006057812 */ /* 0x000fe200078e7805 */
[----:B------:R-:W4:Y:S01]  /*5090*/  LDCU UR57, c[0x0][0x370] ;  /* 0x00006e00ff3977ac */ /* 0x000f220008000800 */
[----:B------:R-:W-:Y:S01]  /*50a0*/  LOP3.LUT R4, R4, 0x200, R7, 0xf8, !PT ;  /* 0x0000020004047812 */ /* 0x000fe200078ef807 */
[----:B------:R-:W-:Y:S01]  /*50b0*/  IMAD.MOV R90, RZ, RZ, -R95 ;  /* 0x000000ffff5a7224 */ /* 0x000fe200078e0a5f */
[----:B------:R-:W-:Y:S01]  /*50c0*/  MOV R91, RZ ;  /* 0x000000ff005b7202 */ /* 0x000fe20000000f00 */
[----:B-1----:R-:W-:Y:S01]  /*50d0*/  ULEA UR44, UR4, UR44, 0x18 ;  /* 0x0000002c042c7291 */ /* 0x002fe2000f8ec0ff */
[----:B------:R-:W-:Y:S01]  /*50e0*/  LOP3.LUT R84, R4, R5, RZ, 0xfc, !PT ;  /* 0x0000000504547212 */ /* 0x000fe200078efcff */
[----:B------:R-:W1:Y:S02]  /*50f0*/  LDCU.64 UR62, c[0x0][0x348] ;  /* 0x00006900ff3e77ac */ /* 0x000e640008000a00 */
[----:B------:R-:W-:-:S02]  /*5100*/  UIADD3 UR4, UPT, UPT, UR44, 0x4200, URZ ;  /* 0x000042002c047890 */ /* 0x000fc4000fffe0ff */
[----:B------:R-:W-:-:S03]  /*5110*/  UIADD3 UR5, UPT, UPT, UR44, 0x200, URZ ;  /* 0x000002002c057890 */ /* 0x000fc6000fffe0ff */
[----:B------:R-:W4:Y:S01]  /*5120*/  LDS R0, [UR44+0x150] ;  /* 0x0001502cff007984 */ /* 0x000f220008000800 */
[----:B------:R-:W1:Y:S01]  /*5130*/  LDCU UR43, c[0x0][0xb0c] ;  /* 0x00016180ff2b77ac */ /* 0x000e620008000800 */
[----:B------:R-:W-:Y:S02]  /*5140*/  IMAD.U32 R96, RZ, RZ, UR4 ;  /* 0x00000004ff607e24 */ /* 0x000fe4000f8e00ff */
[----:B------:R-:W-:Y:S01]  /*5150*/  IMAD.U32 R98, RZ, RZ, UR5 ;  /* 0x00000005ff627e24 */ /* 0x000fe2000f8e00ff */
[----:B------:R-:W1:Y:S01]  /*5160*/  LDCU UR39, c[0x0][0xb30] ;  /* 0x00016600ff2777ac */ /* 0x000e620008000800 */
[----:B------:R-:W1:Y:S01]  /*5170*/  LDCU.64 UR46, c[0x0][0x888] ;  /* 0x00011100ff2e77ac */ /* 0x000e620008000a00 */
[----:B------:R-:W1:Y:S01]  /*5180*/  LDCU.64 UR40, c[0x0][0xb28] ;  /* 0x00016500ff2877ac */ /* 0x000e620008000a00 */
[----:B------:R-:W1:Y:S01]  /*5190*/  LDCU.64 UR60, c[0x0][0x890] ;  /* 0x00011200ff3c77ac */ /* 0x000e620008000a00 */
[----:B------:R-:W1:Y:S01]  /*51a0*/  LDCU.128 UR52, c[0x0][0xb10] ;  /* 0x00016200ff3477ac */ /* 0x000e620008000c00 */
[----:B------:R-:W1:Y:S02]  /*51b0*/  LDCU UR56, c[0x0][0x374] ;  /* 0x00006e80ff3877ac */ /* 0x000e640008000800 */
[----:B-1234-:R-:W-:-:S07]  /*51c0*/  IMAD.IADD R37, R0, 0x1, R37 ;  /* 0x0000000100257824 */ /* 0x01efce00078e0225 */
.L_x_132:
[C---:B------:R-:W-:Y:S02]  /*51d0*/  LEA R3, R89.reuse, UR44, 0x3 ;  /* 0x0000002c59037c11 */ /* 0x040fe4000f8e18ff */
[----:B------:R-:W-:Y:S02]  /*51e0*/  SHF.L.U32 R0, R92, 0x1f, RZ ;  /* 0x0000001f5c007819 */ /* 0x000fe400000006ff */
[----:B------:R-:W-:Y:S02]  /*51f0*/  LEA R5, R89, UR44, 0x4 ;  /* 0x0000002c59057c11 */ /* 0x000fe4000f8e20ff */
[----:B-1----:R-:W1:Y:S02]  /*5200*/  SYNCS.PHASECHK.TRANS64.TRYWAIT P0, [R3+URZ+0xa0], R0 ;  /* 0x0000a000030075a7 */ /* 0x002e6400080011ff */
[----:B-1----:R-:W-:Y:S05]  /*5210*/  @!P0 BRA `(.L_x_91) ;  /* 0x0000004c00988947 */ /* 0x002fea0003800000 */
.L_x_178:
        /* <DEDUP_REMOVED lines=11> */
[----:B------:R-:W-:Y:S01]  /*52d0*/  PLOP3.LUT P0, PT, PT, PT, UP1, 0x80, 0x8 ;  /* 0x000000000008781c */ /* 0x000fe20003f0f018 */
[----:B------:R-:W-:Y:S11]  /*52e0*/  UP2UR UR45, UPR, URZ, 0x2 ;  /* 0x00000002ff2d7883 */ /* 0x000ff60008000000 */
[----:B------:R-:W-:Y:S01]  /*52f0*/  @!UPT UIADD3 URZ, UPT, UPT, URZ, URZ, URZ ;  /* 0x000000fffffff290 */ /* 0x000fe2000fffe0ff */
[----:B-1----:R-:W-:Y:S02]  /*5300*/  @P0 SHF.R.U32.HI R0, RZ, 0x10, R5 ;  /* 0x00000010ff000819 */ /* 0x002fe40000011605 */
        /* <DEDUP_REMOVED lines=12> */
[----:B------:R-:W2:Y:S01]  /*53d0*/  LDCU UR12, c[0x0][0xb20] ;  /* 0x00016400ff0c77ac */ /* 0x000ea20008000800 */
[----:B------:R-:W-:Y:S02]  /*53e0*/  UIMAD.WIDE.U32 UR4, UR56, UR55, URZ ;  /* 0x00000037380472a5 */ /* 0x000fe4000f8e00ff */
[----:B------:R-:W-:Y:S02]  /*53f0*/  UIMAD.WIDE.U32 UR6, UR57, UR52, URZ ;  /* 0x00000034390672a5 */ /* 0x000fe4000f8e00ff */
[----:B------:R-:W-:Y:S02]  /*5400*/  UISETP.NE.AND UP0, UPT, UR54, 0x1, UPT ;  /* 0x000000013600788c */ /* 0x000fe4000bf05270 */
[----:B------:R-:W-:Y:S02]  /*5410*/  UIMAD.WIDE.U32 UR8, UR37, UR55, URZ ;  /* 0x00000037250872a5 */ /* 0x000fe4000f8e00ff */
[----:B------:R-:W-:Y:S02]  /*5420*/  UIMAD.WIDE.U32 UR10, UR38, UR52, URZ ;  /* 0x00000034260a72a5 */ /* 0x000fe4000f8e00ff */
[----:B------:R-:W-:Y:S02]  /*5430*/  UISETP.NE.AND UP1, UPT, UR43, 0x1, UPT ;  /* 0x000000012b00788c */ /* 0x000fe4000bf25270 */
[----:B------:R-:W-:Y:S01]  /*5440*/  UISETP.NE.AND UP2, UPT, UR42, 0x1, UPT ;  /* 0x000000012a00788c */ /* 0x000fe2000bf45270 */
[----:B------:R-:W-:Y:S02]  /*5450*/  UMOV UR4, UR5 ;  /* 0x0000000500047c82 */ /* 0x000fe40008000000 */
[----:B--2---:R-:W-:Y:S03]  /*5460*/  USHF.R.U32.HI UR5, URZ, UR12, UR4 ;  /* 0x0000000cff057299 */ /* 0x004fe60008011604 */
[----:B------:R-:W-:Y:S02]  /*5470*/  UMOV UR4, UR7 ;  /* 0x0000000700047c82 */ /* 0x000fe40008000000 */
[----:B------:R-:W-:Y:S02]  /*5480*/  USHF.R.U32.HI UR7, URZ, UR53, UR4 ;  /* 0x00000035ff077299 */ /* 0x000fe40008011604 */
[----:B------:R-:W-:Y:S02]  /*5490*/  USEL UR4, UR56, UR5, !UP0 ;  /* 0x0000000538047287 */ /* 0x000fe4000c000000 */
[----:B------:R-:W-:Y:S01]  /*54a0*/  USEL UR7, UR57, UR7, !UP1 ;  /* 0x0000000739077287 */ /* 0x000fe2000c800000 */
[----:B------:R-:W-:Y:S01]  /*54b0*/  UMOV UR5, UR9 ;  /* 0x0000000900057c82 */ /* 0x000fe20008000000 */
[----:B------:R-:W-:Y:S02]  /*54c0*/  UIMAD.WIDE.U32 UR8, UR4, UR40, URZ ;  /* 0x00000028040872a5 */ /* 0x000fe4000f8e00ff */
[----:B------:R-:W-:Y:S03]  /*54d0*/  USHF.R.U32.HI UR6, URZ, UR12, UR5 ;  /* 0x0000000cff067299 */ /* 0x000fe60008011605 */
[----:B------:R-:W-:Y:S01]  /*54e0*/  UMOV UR5, UR11 ;  /* 0x0000000b00057c82 */ /* 0x000fe20008000000 */
[----:B------:R-:W-:Y:S02]  /*54f0*/  UIMAD.WIDE.U32 UR10, UR7, UR40, URZ ;  /* 0x00000028070a72a5 */ /* 0x000fe4000f8e00ff */
[----:B------:R-:W-:Y:S02]  /*5500*/  USHF.R.U32.HI UR12, URZ, UR53, UR5 ;  /* 0x00000035ff0c7299 */ /* 0x000fe40008011605 */
[----:B------:R-:W-:Y:S01]  /*5510*/  USEL UR6, UR37, UR6, !UP0 ;  /* 0x0000000625067287 */ /* 0x000fe2000c000000 */
[----:B------:R-:W-:Y:S02]  /*5520*/  UMOV UR5, UR9 ;  /* 0x0000000900057c82 */ /* 0x000fe40008000000 */
[----:B------:R-:W-:Y:S01]  /*5530*/  UMOV UR10, UR11 ;  /* 0x0000000b000a7c82 */ /* 0x000fe20008000000 */
[----:B------:R-:W-:Y:S02]  /*5540*/  @UP2 USHF.R.U32.HI UR4, URZ, UR41, UR5 ;  /* 0x00000029ff042299 */ /* 0x000fe40008011605 */
[----:B------:R-:W-:Y:S02]  /*5550*/  @UP2 USHF.R.U32.HI UR7, URZ, UR41, UR10 ;  /* 0x00000029ff072299 */ /* 0x000fe4000801160a */
[----:B------:R-:W-:Y:S02]  /*5560*/  UIMAD UR4, UR42, UR4, URZ ;  /* 0x000000042a0472a4 */ /* 0x000fe4000f8e02ff */
        /* <DEDUP_REMOVED lines=8> */
[----:B------:R-:W-:Y:S02]  /*55f0*/  USEL UR11, UR6, UR4, !UP2 ;  /* 0x00000004060b7287 */ /* 0x000fe4000d000000 */
[----:B------:R-:W-:Y:S02]  /*5600*/  UIADD3 UR8, UPT, UPT, -UR5, URZ, URZ ;  /* 0x000000ff05087290 */ /* 0x000fe4000fffe1ff */
[----:B------:R-:W-:Y:S01]  /*5610*/  UIADD3 UR10, UPT, UPT, -UR11, URZ, URZ ;  /* 0x000000ff0b0a7290 */ /* 0x000fe2000fffe1ff */
[----:B------:R-:W-:Y:S01]  /*5620*/  @!UP0 UMOV UR4, UR9 ;  /* 0x0000000900048c82 */ /* 0x000fe20008000000 */
[----:B------:R-:W-:Y:S02]  /*5630*/  UIADD3 UR9, UPT, UPT, -UR6, URZ, URZ ;  /* 0x000000ff06097290 */ /* 0x000fe4000fffe1ff */
[----:B------:R-:W-:Y:S02]  /*5640*/  @!UP0 USHF.R.U32.HI UR4, URZ, UR41, UR4 ;  /* 0x00000029ff048299 */ /* 0x000fe40008011604 */
[----:B------:R-:W-:Y:S02]  /*5650*/  UIMAD UR10, UR42, UR10, UR6 ;  /* 0x0000000a2a0a72a4 */ /* 0x000fe4000f8e0206 */
[----:B------:R-:W-:Y:S04]  /*5660*/  @!UP0 USEL UR4, UR5, UR4, !UP2 ;  /* 0x0000000405048287 */ /* 0x000fe8000d000000 */
[----:B------:R-:W-:Y:S02]  /*5670*/  @!UP0 UIMAD UR10, UR7, UR10, UR4 ;  /* 0x0000000a070a82a4 */ /* 0x000fe4000f8e0204 */
[----:B------:R-:W-:Y:S02]  /*5680*/  @!UP0 UIADD3 UR11, UPT, UPT, UR11, -UR4, URZ ;  /* 0x800000040b0b8290 */ /* 0x000fe4000fffe0ff */
[----:B------:R-:W-:Y:S02]  /*5690*/  UIMAD UR7, UR43, UR8, UR38 ;  /* 0x000000082b0772a4 */ /* 0x000fe4000f8e0226 */
[----:B------:R-:W-:Y:S02]  /*56a0*/  @!UP0 UIMAD UR6, UR11, UR42, UR5 ;  /* 0x0000002a0b0682a4 */ /* 0x000fe4000f8e0205 */
[----:B------:R-:W-:Y:S01]  /*56b0*/  UIMAD UR4, UR54, UR9, UR37 ;  /* 0x00000009360472a4 */ /* 0x000fe2000f8e0225 */
[----:B------:R-:W-:Y:S02]  /*56c0*/  @!UP0 UMOV UR5, UR10 ;  /* 0x0000000a00058c82 */ /* 0x000fe40008000000 */
[----:B------:R-:W-:Y:S02]  /*56d0*/  UIMAD UR38, UR5, UR43, UR7 ;  /* 0x0000002b052672a4 */ /* 0x000fe4000f8e0207 */
[----:B------:R-:W-:Y:S11]  /*56e0*/  UIMAD UR37, UR6, UR54, UR4 ;  /* 0x00000036062572a4 */ /* 0x000ff6000f8e0204 */
[----:B------:R-:W-:Y:S01]  /*56f0*/  @!UPT UIADD3 URZ, UPT, UPT, URZ, URZ, URZ ;  /* 0x000000fffffff290 */ /* 0x000fe2000fffe0ff */
.L_x_92:
[----:B------:R-:W-:Y:S01]  /*5700*/  UISETP.NE.AND UP0, UPT, UR39, 0x1, UPT ;  /* 0x000000012700788c */ /* 0x000fe2000bf05270 */
[----:B------:R-:W-:Y:S01]  /*5710*/  IADD3 R89, PT, PT, R89, 0x1, RZ ;  /* 0x0000000159597810 */ /* 0x000fe20007ffe0ff */
[----:B------:R-:W-:Y:S02]  /*5720*/  UIADD3 UR11, UPT, UPT, UR44, 0x200, URZ ;  /* 0x000002002c0b7890 */ /* 0x000fe4000fffe0ff */
[----:B------:R-:W-:Y:S02]  /*5730*/  USHF.L.U32 UR50, UR16, 0x6, URZ ;  /* 0x0000000610327899 */ /* 0x000fe400080006ff */
[----:B------:R-:W-:Y:S05]  /*5740*/  USHF.L.U32 UR49, UR20, 0x8, URZ ;  /* 0x0000000814317899 */ /* 0x000fea00080006ff */
[----:B------:R-:W2:Y:S01]  /*5750*/  @!UP0 LDCU.128 UR12, c[0x0][0xb10] ;  /* 0x00016200ff0c87ac */ /* 0x000ea20008000c00 */
[----:B------:R-:W3:Y:S01]  /*5760*/  @!UP0 LDCU UR5, c[0x0][0xb0c] ;  /* 0x00016180ff0587ac */ /* 0x000ee20008000800 */
[----:B------:R-:W4:Y:S01]  /*5770*/  @!UP0 LDCU UR10, c[0x0][0xb20] ;  /* 0x00016400ff0a87ac */ /* 0x000f220008000800 */
[----:B--2---:R-:W-:Y:S02]  /*5780*/  UIMAD.WIDE.U32 UR8, UR38, UR12, URZ ;  /* 0x0000000c260872a5 */ /* 0x004fe4000f8e00ff */
[----:B------:R-:W-:Y:S02]  /*5790*/  UIMAD.WIDE.U32 UR6, UR37, UR15, URZ ;  /* 0x0000000f250672a5 */ /* 0x000fe4000f8e00ff */
[----:B------:R-:W-:Y:S03]  /*57a0*/  @!UP0 UISETP.NE.AND UP1, UPT, UR14, 0x1, UPT ;  /* 0x000000010e00888c */ /* 0x000fe6000bf25270 */
[----:B------:R-:W-:Y:S01]  /*57b0*/  @!UP0 UMOV UR4, UR9 ;  /* 0x0000000900048c82 */ /* 0x000fe20008000000 */
[----:B---3--:R-:W-:Y:S02]  /*57c0*/  @!UP0 UISETP.NE.AND UP2, UPT, UR5, 0x1, UPT ;  /* 0x000000010500888c */ /* 0x008fe4000bf45270 */
[----:B------:R-:W-:Y:S01]  /*57d0*/  @!UP0 USHF.R.U32.HI UR4, URZ, UR13, UR4 ;  /* 0x0000000dff048299 */ /* 0x000fe20008011604 */
[----:B------:R-:W-:Y:S02]  /*57e0*/  @!UP0 UMOV UR6, UR7 ;  /* 0x0000000700068c82 */ /* 0x000fe40008000000 */
[----:B----4-:R-:W-:Y:S02]  /*57f0*/  @!UP0 USHF.R.U32.HI UR6, URZ, UR10, UR6 ;  /* 0x0000000aff068299 */ /* 0x010fe40008011606 */
[----:B------:R-:W-:Y:S02]  /*5800*/  @!UP0 USEL UR7, UR38, UR4, !UP2 ;  /* 0x0000000426078287 */ /* 0x000fe4000d000000 */
[----:B------:R-:W-:Y:S04]  /*5810*/  @!UP0 USEL UR6, UR37, UR6, !UP1 ;  /* 0x0000000625068287 */ /* 0x000fe8000c800000 */
[----:B------:R-:W-:Y:S02]  /*5820*/  @!UP0 UIADD3 UR4, UPT, UPT, -UR7, UR6, URZ ;  /* 0x0000000607048290 */ /* 0x000fe4000fffe1ff */
[----:B------:R-:W-:Y:S02]  /*5830*/  @!UP0 UIADD3 UR6, UPT, UPT, UR7, -UR6, URZ ;  /* 0x8000000607068290 */ /* 0x000fe4000fffe0ff */
[----:B------:R-:W-:Y:S02]  /*5840*/  @!UP0 UIMAD UR38, UR4, UR5, UR38 ;  /* 0x00000005042682a4 */ /* 0x000fe4000f8e0226 */
[----:B------:R-:W-:Y:S02]  /*5850*/  @!UP0 UIMAD UR37, UR6, UR14, UR37 ;  /* 0x0000000e062582a4 */ /* 0x000fe4000f8e0225 */
[----:B------:R-:W-:Y:S09]  /*5860*/  ULOP3.LUT UP0, URZ, UR11, 0x1b0, URZ, 0xc0, !UPT ;  /* 0x000001b00bff7892 */ /* 0x000ff2000f80c0ff */
[----:B------:R-:W-:Y:S05]  /*5870*/  BRA.U !UP0, `(.L_x_93) ;  /* 0x0000000108407547 */ /* 0x000fea000b800000 */
[----:B------:R-:W2:Y:S01]  /*5880*/  LDCU.64 UR8, c[0x4][0x88] ;  /* 0x01001100ff0877ac */ /* 0x000ea20008000a00 */
[----:B------:R-:W-:Y:S01]  /*5890*/  MOV R3, 0x0 ;  /* 0x0000000000037802 */ /* 0x000fe20000000f00 */
[----:B------:R-:W-:Y:S02]  /*58a0*/  HFMA2 R12, -RZ, RZ, 0, 5.9604644775390625e-08 ;  /* 0x00000001ff0c7431 */ /* 0x000fe400000001ff */
[----:B------:R-:W-:Y:S02]  /*58b0*/  IMAD.MOV.U32 R8, RZ, RZ, 0x70 ;  /* 0x00000070ff087424 */ /* 0x000fe400078e00ff */
[----:B------:R-:W-:Y:S01]  /*58c0*/  IMAD.MOV.U32 R13, RZ, RZ, RZ ;  /* 0x000000ffff0d7224 */ /* 0x000fe200078e00ff */
[----:B------:R-:W3:Y:S01]  /*58d0*/  LDCU.64 UR6, c[0x4][0x90] ;  /* 0x01001200ff0677ac */ /* 0x000ee20008000a00 */
[----:B------:R-:W4:Y:S01]  /*58e0*/  LDC.64 R2, c[0x4][R3] ;  /* 0x0100000003027b82 */ /* 0x000f220000000a00 */
[----:B------:R-:W1:Y:S01]  /*58f0*/  LDCU.64 UR4, c[0x4][0x8] ;  /* 0x01000100ff0477ac */ /* 0x000e620008000a00 */
[----:B--2---:R-:W-:Y:S01]  /*5900*/  MOV R5, UR9 ;  /* 0x0000000900057c02 */ /* 0x004fe20008000f00 */
[----:B------:R-:W-:Y:S01]  /*5910*/  IMAD.U32 R4, RZ, RZ, UR8 ;  /* 0x00000008ff047e24 */ /* 0x000fe2000f8e00ff */
[----:B---3--:R-:W-:Y:S01]  /*5920*/  MOV R7, UR7 ;  /* 0x0000000700077c02 */ /* 0x008fe20008000f00 */
[----:B------:R-:W-:Y:S01]  /*5930*/  IMAD.U32 R6, RZ, RZ, UR6 ;  /* 0x00000006ff067e24 */ /* 0x000fe2000f8e00ff */
[----:B-1----:R-:W-:Y:S01]  /*5940*/  MOV R11, UR5 ;  /* 0x00000005000b7c02 */ /* 0x002fe20008000f00 */
[----:B------:R-:W-:Y:S02]  /*5950*/  IMAD.U32 R10, RZ, RZ, UR4 ;  /* 0x00000004ff0a7e24 */ /* 0x000fe4000f8e00ff */
[----:B------:R-:W-:Y:S07]  /*5960*/  LEPC R20, `(.L_x_93) ;  /* 0x000000001014794e */ /* 0x000fee0000000000 */
[----:B----45:R-:W-:Y:S05]  /*5970*/  CALL.ABS.NOINC R2 ;  /* 0x0000000002007343 */ /* 0x030fea0003c00000 */
.L_x_93:
[----:B------:R-:W-:Y:S01]  /*5980*/  LOP3.LUT P0, RZ, R96, 0x1b0, RZ, 0xc0, !PT ;  /* 0x000001b060ff7812 */ /* 0x000fe2000780c0ff */
[----:B------:R-:W-:Y:S11]  /*5990*/  BSSY.RECONVERGENT B6, `(.L_x_94) ;  /* 0x0000013000067945 */ /* 0x000ff60003800200 */
[----:B------:R-:W-:Y:S01]  /*59a0*/  @!UPT UIADD3 URZ, UPT, UPT, URZ, URZ, URZ ;  /* 0x000000fffffff290 */ /* 0x000fe2000fffe0ff */
[----:B------:R-:W-:Y:S05]  /*59b0*/  @!P0 BRA `(.L_x_95) ;  /* 0x0000000000408947 */ /* 0x000fea0003800000 */
        /* <DEDUP_REMOVED lines=16> */
.L_x_95:
[----:B------:R-:W-:Y:S05]  /*5ac0*/  BSYNC.RECONVERGENT B6 ;  /* 0x0000000000067941 */ /* 0x000fea0003800200 */
.L_x_94:
[----:B------:R-:W-:Y:S01]  /*5ad0*/  R2UR UR4, R88 ;  /* 0x00000000580472ca */ /* 0x000fe200000e0000 */
[----:B------:R-:W-:Y:S01]  /*5ae0*/  UISETP.NE.U32.AND UP0, UPT, UR60, URZ, UPT ;  /* 0x000000ff3c00728c */ /* 0x000fe2000bf05070 */
[----:B------:R-:W-:Y:S02]  /*5af0*/  ISETP.NE.U32.AND P4, PT, R82, RZ, PT ;  /* 0x000000ff5200720c */ /* 0x000fe40003f85070 */
[----:B------:R-:W-:Y:S01]  /*5b00*/  ISETP.NE.U32.AND P2, PT, RZ, UR46, PT ;  /* 0x0000002eff007c0c */ /* 0x000fe2000bf45070 */
[----:B------:R-:W-:Y:S01]  /*5b10*/  UISETP.NE.AND.EX UP1, UPT, UR61, URZ, UPT, UP0 ;  /* 0x000000ff3d00728c */ /* 0x000fe2000bf25300 */
[----:B------:R-:W-:Y:S01]  /*5b20*/  ISETP.NE.AND.EX P4, PT, R83, RZ, PT, P4 ;  /* 0x000000ff5300720c */ /* 0x000fe20003f85340 */
[----:B------:R-:W-:Y:S01]  /*5b30*/  UPLOP3.LUT UP0, UPT, UPT, UPT, UPT, 0x40, 0x4 ;  /* 0x000000000004789c */ /* 0x000fe20003f0e870 */
[----:B------:R-:W-:Y:S05]  /*5b40*/  ISETP.NE.AND.EX P2, PT, RZ, UR47, PT, P2 ;  /* 0x0000002fff007c0c */ /* 0x000fea000bf45320 */
[----:B------:R-:W-:Y:S06]  /*5b50*/  UISETP.NE.AND UP2, UPT, UR4, URZ, UPT ;  /* 0x000000ff0400728c */ /* 0x000fec000bf45270 */
[----:B------:R-:W-:Y:S05]  /*5b60*/  PLOP3.LUT P1, PT, PT, PT, UP2, 0x80, 0x8 ;  /* 0x000000000008781c */ /* 0x000fea0003f2f028 */
[----:B------:R-:W-:Y:S06]  /*5b70*/  @UP2 UPLOP3.LUT UP0, UPT, UPT, UPT, UP1, 0x80, 0x8 ;  /* 0x000000000008289c */ /* 0x000fec0003f0f010 */
[----:B------:R-:W-:Y:S01]  /*5b80*/  PLOP3.LUT P0, PT, PT, PT, UP0, 0x80, 0x8 ;  /* 0x000000000008781c */ /* 0x000fe20003f0f008 */
[----:B------:R-:W-:Y:S01]  /*5b90*/  @!UPT UIADD3 URZ, UPT, UPT, URZ, URZ, URZ ;  /* 0x000000fffffff290 */ /* 0x000fe2000fffe0ff */
[----:B------:R-:W-:Y:S11]  /*5ba0*/  BRA.U !UP1, `(.L_x_96) ;  /* 0x00000001093c7547 */ /* 0x000ff6000b800000 */
[----:B------:R-:W-:Y:S01]  /*5bb0*/  UISETP.NE.U32.AND UP0, UPT, UR46, URZ, UPT ;  /* 0x000000ff2e00728c */ /* 0x000fe2000bf05070 */
[----:B-1----:R-:W-:Y:S01]  /*5bc0*/  HFMA2 R0, -RZ, RZ, 0, 5.9604644775390625e-08 ;  /* 0x00000001ff007431 */ /* 0x002fe200000001ff */
[----:B------:R-:W1:Y:S01]  /*5bd0*/  LDCU.64 UR8, c[0x0][0x358] ;  /* 0x00006b00ff0877ac */ /* 0x000e620008000a00 */
[----:B------:R-:W-:Y:S01]  /*5be0*/  IMAD.MOV.U32 R85, RZ, RZ, 0x1 ;  /* 0x00000001ff557424 */ /* 0x000fe200078e00ff */
[----:B------:R-:W-:Y:S06]  /*5bf0*/  UISETP.NE.AND.EX UP0, UPT, UR47, URZ, UPT, UP0 ;  /* 0x000000ff2f00728c */ /* 0x000fec000bf05300 */
[----:B------:R-:W-:Y:S05]  /*5c00*/  PLOP3.LUT P3, PT, PT, PT, UP0, 0x80, 0x8 ;  /* 0x000000000008781c */ /* 0x000fea0003f6f008 */
[----:B------:R-:W2:Y:S01]  /*5c10*/  @UP0 LDCU.64 UR4, c[0x0][0x888] ;  /* 0x00011100ff0407ac */ /* 0x000ea20008000a00 */
[----:B------:R-:W-:Y:S07]  /*5c20*/  @UP0 UIMAD UR6, UR36, UR60, URZ ;  /* 0x0000003c240602a4 */ /* 0x000fee000f8e02ff */
[----:B------:R-:W-:Y:S01]  /*5c30*/  @!P3 PRMT R85, R0, 0x7610, R85 ;  /* 0x000076100055b816 */ /* 0x000fe20000000055 */
[----:B--2---:R-:W-:Y:S06]  /*5c40*/  @UP0 UIMAD.WIDE UR4, UR6, 0x4, UR4 ;  /* 0x00000004060408a5 */ /* 0x004fec000f8e0204 */
[----:B------:R-:W-:Y:S01]  /*5c50*/  IMAD.U32 R2, RZ, RZ, UR4 ;  /* 0x00000004ff027e24 */ /* 0x000fe2000f8e00ff */
[----:B------:R-:W-:Y:S04]  /*5c60*/  MOV R3, UR5 ;  /* 0x0000000500037c02 */ /* 0x000fe80008000f00 */
[----:B------:R-:W2:Y:S01]  /*5c70*/  @!UP0 LDCU UR4, c[0x0][0x880] ;  /* 0x00011000ff0487ac */ /* 0x000ea20008000800 */
[----:B-1---5:R3:W5:Y:S02]  /*5c80*/  @P3 LDG.E R41, desc[UR8][R2.64] ;  /* 0x0000000802293981 */ /* 0x022764000c1e1900 */
[----:B--23--:R-:W-:Y:S02]  /*5c90*/  @!P3 IMAD.U32 R41, RZ, RZ, UR4 ;  /* 0x00000004ff29be24 */ /* 0x00cfe4000f8e00ff */
.L_x_96:
[----:B------:R-:W-:Y:S05]  /*5ca0*/  @!P4 BRA `(.L_x_97) ;  /* 0x000000000024c947 */ /* 0x000fea0003800000 */
[----:B------:R-:W-:Y:S01]  /*5cb0*/  ISETP.NE.U32.AND P3, PT, R80, RZ, PT ;  /* 0x000000ff5000720c */ /* 0x000fe20003f65070 */
[----:B------:R-:W2:Y:S03]  /*5cc0*/  LDCU.64 UR4, c[0x0][0x358] ;  /* 0x00006b00ff0477ac */ /* 0x000ea60008000a00 */
[----:B------:R-:W-:Y:S11]  /*5cd0*/  ISETP.NE.AND.EX P3, PT, R81, RZ, PT, P3 ;  /* 0x000000ff5100720c */ /* 0x000ff60003f65330 */
[----:B------:R-:W-:Y:S02]  /*5ce0*/  @!UPT UIADD3 URZ, UPT, UPT, URZ, URZ, URZ ;  /* 0x000000fffffff290 */ /* 0x000fe4000fffe0ff */
[----:B------:R-:W3:Y:S01]  /*5cf0*/  @P3 LDC.64 R2, c[0x0][0x8a8] ;  /* 0x00022a00ff023b82 */ /* 0x000ee20000000a00 */
[----:B-1----:R-:W-:Y:S04]  /*5d00*/  @P3 IMAD R0, R82, UR36, RZ ;  /* 0x0000002452003c24 */ /* 0x002fe8000f8e02ff */
[----:B---3--:R-:W-:Y:S05]  /*5d10*/  @P3 IMAD.WIDE R2, R0, 0x4, R2 ;  /* 0x0000000400023825 */ /* 0x008fea00078e0202 */
[----:B--2--5:R2:W5:Y:S02]  /*5d20*/  @P3 LDG.E R38, desc[UR4][R2.64] ;  /* 0x0000000402263981 */ /* 0x024564000c1e1900 */
[----:B--2---:R-:W3:Y:S02]  /*5d30*/  @!P3 LDC R38, c[0x0][0x8a0] ;  /* 0x00022800ff26bb82 */ /* 0x004ee40000000800 */
.L_x_97:
[----:B-----5:R-:W-:Y:S01]  /*5d40*/  FSETP.NEU.AND P4, PT, R41, RZ, PT ;  /* 0x000000ff2900720b */ /* 0x020fe20003f8d000 */
[----:B------:R-:W-:Y:S01]  /*5d50*/  BSSY B1, `(.L_x_98) ;  /* 0x0000042000017945 */ /* 0x000fe20003800000 */
[----:B------:R-:W-:Y:S01]  /*5d60*/  SEL R6, RZ, 0xffffffff, P2 ;  /* 0xffffffffff067807 */ /* 0x000fe20001000000 */
[----:B------:R-:W-:Y:S01]  /*5d70*/  IMAD.MOV.U32 R100, RZ, RZ, 0x1 ;  /* 0x00000001ff647424 */ /* 0x000fe200078e00ff */
[----:B------:R-:W-:Y:S02]  /*5d80*/  LOP3.LUT P3, RZ, R85, 0xff, RZ, 0xc0, !PT ;  /* 0x000000ff55ff7812 */ /* 0x000fe4000786c0ff */
[----:B------:R-:W-:Y:S02]  /*5d90*/  CS2R R78, SRZ ;  /* 0x00000000004e7805 */ /* 0x000fe4000001ff00 */
[----:B------:R-:W-:Y:S02]  /*5da0*/  @P1 SEL R3, RZ, 0xffffffff, P4 ;  /* 0xffffffffff031807 */ /* 0x000fe40002000000 */
[----:B------:R-:W-:Y:S02]  /*5db0*/  CS2R R76, SRZ ;  /* 0x00000000004c7805 */ /* 0x000fe4000001ff00 */
[----:B------:R-:W-:Y:S02]  /*5dc0*/  LEA R2, R93, UR44, 0x3 ;  /* 0x0000002c5d027c11 */ /* 0x000fe4000f8e18ff */
[----:B------:R-:W-:Y:S02]  /*5dd0*/  CS2R R74, SRZ ;  /* 0x00000000004a7805 */ /* 0x000fe4000001ff00 */
[----:B------:R-:W-:Y:S02]  /*5de0*/  @P0 SEL R3, R6, R3, !P3 ;  /* 0x0000000306030207 */ /* 0x000fe40005800000 */
[----:B------:R-:W-:Y:S02]  /*5df0*/  CS2R R72, SRZ ;  /* 0x0000000000487805 */ /* 0x000fe4000001ff00 */
[----:B------:R-:W-:Y:S02]  /*5e00*/  LEA R71, R36, UR44, 0x3 ;  /* 0x0000002c24477c11 */ /* 0x000fe4000f8e18ff */
[----:B------:R-:W-:Y:S02]  /*5e10*/  @P1 LOP3.LUT R3, R3, 0x1, RZ, 0xc0, !PT ;  /* 0x0000000103031812 */ /* 0x000fe400078ec0ff */
[----:B------:R-:W-:Y:S02]  /*5e20*/  SHF.L.U32 R4, R94, 0x1f, RZ ;  /* 0x0000001f5e047819 */ /* 0x000fe400000006ff */
[----:B------:R-:W-:Y:S02]  /*5e30*/  ISETP.NE.U32.OR P6, PT, R3, 0x1, !P1 ;  /* 0x000000010300780c */ /* 0x000fe40004fc5470 */
[----:B------:R-:W-:Y:S02]  /*5e40*/  PLOP3.LUT P2, PT, PT, PT, UP1, 0x80, 0x8 ;  /* 0x000000000008781c */ /* 0x000fe40003f4f018 */
[----:B------:R-:W-:Y:S02]  /*5e50*/  LEA.HI R39, R36, R36, RZ, 0x1 ;  /* 0x0000002424277211 */ /* 0x000fe400078f08ff */
[----:B------:R-:W-:Y:S02]  /*5e60*/  SEL R3, RZ, 0xffffffff, P4 ;  /* 0xffffffffff037807 */ /* 0x000fe40002000000 */
[----:B------:R-:W-:Y:S01]  /*5e70*/  P2R R102, PR, RZ, 0x40 ;  /* 0x00000040ff667803 */ /* 0x000fe20000000000 */
[C---:B-1----:R-:W-:Y:S01]  /*5e80*/  IMAD.SHL.U32 R0, R39.reuse, 0x80, RZ ;  /* 0x0000008027007824 */ /* 0x042fe200078e00ff */
[----:B------:R-:W-:Y:S03]  /*5e90*/  LOP3.LUT R39, R39, 0xffe, RZ, 0xc0, !PT ;  /* 0x00000ffe27277812 */ /* 0x000fe600078ec0ff */
[----:B------:R-:W-:Y:S02]  /*5ea0*/  @P6 SHF.L.U32 R5, R91, 0x1f, RZ ;  /* 0x0000001f5b056819 */ /* 0x000fe400000006ff */
[----:B------:R-:W-:Y:S01]  /*5eb0*/  @P2 SEL R3, R6, R3, !P3 ;  /* 0x0000000306032207 */ /* 0x000fe20005800000 */
[----:B------:R-:W-:Y:S01]  /*5ec0*/  IMAD.IADD R39, R36, 0x1, -R39 ;  /* 0x0000000124277824 */ /* 0x000fe200078e0a27 */
[----:B------:R-:W1:Y:S01]  /*5ed0*/  @P6 SYNCS.PHASECHK.TRANS64.TRYWAIT P1, [R2+URZ+0x50], R5 ;  /* 0x00005005020065a7 */ /* 0x000e6200080211ff */
[----:B------:R-:W-:Y:S02]  /*5ee0*/  LOP3.LUT R0, R0, 0xffffff00, RZ, 0xc0, !PT ;  /* 0xffffff0000007812 */ /* 0x000fe400078ec0ff */
[----:B------:R-:W-:Y:S03]  /*5ef0*/  LOP3.LUT R3, R3, 0x1, RZ, 0xc0, !PT ;  /* 0x0000000103037812 */ /* 0x000fe600078ec0ff */
[----:B------:R-:W-:Y:S01]  /*5f00*/  IMAD.IADD R0, R37, 0x1, R0 ;  /* 0x0000000125007824 */ /* 0x000fe200078e0200 */
[----:B------:R-:W-:Y:S03]  /*5f10*/  ISETP.NE.U32.AND P5, PT, R3, 0x1, PT ;  /* 0x000000010300780c */ /* 0x000fe60003fa5070 */
[----:B------:R-:W-:Y:S01]  /*5f20*/  IMAD R39, R39, 0x100000, R0 ;  /* 0x0010000027277824 */ /* 0x000fe200078e0200 */
[----:B------:R-:W-:Y:S01]  /*5f30*/  P2R R101, PR, RZ, 0x20 ;  /* 0x00000020ff657803 */ /* 0x000fe20000000000 */
[----:B------:R2:W4:Y:S01]  /*5f40*/  SYNCS.PHASECHK.TRANS64.TRYWAIT P0, [R71+URZ+0xc0], R4 ;  /* 0x0000c004470075a7 */ /* 0x00052200080011ff */
[----:B-1----:R-:W-:Y:S01]  /*5f50*/  @P6 SEL R100, RZ, 0x1, !P1 ;  /* 0x00000001ff646807 */ /* 0x002fe20004800000 */
[----:B--2---:R-:W-:Y:S06]  /*5f60*/  @!P6 BRA `(.L_x_99) ;  /* 0x000000000080e947 */ /* 0x004fec0003800000 */
[----:B------:R-:W-:Y:S01]  /*5f70*/  @P5 IMAD R6, R93, 0x1000, R84 ;  /* 0x000010005d065824 */ /* 0x000fe200078e0254 */
[----:B------:R-:W1:Y:S01]  /*5f80*/  S2R R0, SR_CgaCtaId ;  /* 0x0000000000007919 */ /* 0x000e620000008800 */
[----:B------:R-:W-:Y:S01]  /*5f90*/  ISETP.NE.AND P1, PT, R100, RZ, PT ;  /* 0x000000ff6400720c */ /* 0x000fe20003f25270 */
[----:B------:R-:W-:Y:S01]  /*5fa0*/  BSSY B0, `(.L_x_100) ;  /* 0x000000b000007945 */ /* 0x000fe20003800000 */
[----:B------:R-:W-:Y:S01]  /*5fb0*/  @P5 VIADD R5, R6, UR44 ;  /* 0x0000002c06055c36 */ /* 0x000fe20008000000 */
[----:B------:R-:W-:Y:S02]  /*5fc0*/  CS2R R74, SRZ ;  /* 0x00000000004a7805 */ /* 0x000fe4000001ff00 */
[----:B------:R-:W-:Y:S02]  /*5fd0*/  CS2R R72, SRZ ;  /* 0x0000000000487805 */ /* 0x000fe4000001ff00 */
[----:B------:R-:W-:Y:S01]  /*5fe0*/  CS2R R78, SRZ ;  /* 0x00000000004e7805 */ /* 0x000fe2000001ff00 */
[----:B------:R-:W-:Y:S01]  /*5ff0*/  @P5 IMAD R5, R95, -0x10, R5 ;  /* 0xfffffff05f055824 */ /* 0x000fe200078e0205 */
[----:B------:R-:W-:Y:S04]  /*6000*/  CS2R R76, SRZ ;  /* 0x00000000004c7805 */ /* 0x000fe8000001ff00 */
[----:B------:R-:W-:Y:S05]  /*6010*/  @P1 BRA `(.L_x_101) ;  /* 0x00000000000c1947 */ /* 0x000fea0003800000 */
[----:B------:R-:W-:Y:S04]  /*6020*/  SHF.L.U32 R3, R91, 0x1f, RZ ;  /* 0x0000001f5b037819 */ /* 0x000fe800000006ff */
[----:B------:R-:W2:Y:S02]  /*6030*/  SYNCS.PHASECHK.TRANS64.TRYWAIT P1, [R2+URZ+0x50], R3 ;  /* 0x00005003020075a7 */ /* 0x000ea400080211ff */
[----:B--2---:R-:W-:Y:S05]  /*6040*/  @!P1 BRA `(.L_x_102) ;  /* 0x0000004000209947 */ /* 0x004fea0003800000 */
.L_x_101:
[----:B------:R-:W-:Y:S05]  /*6050*/  BSYNC B0 ;  /* 0x0000000000007941 */ /* 0x000fea0003800000 */
.L_x_100:
[----:B------:R-:W-:Y:S01]  /*6060*/  ISETP.NE.AND P1, PT, R101, RZ, PT ;  /* 0x000000ff6500720c */ /* 0x000fe20003f25270 */
[----:B--2---:R-:W-:Y:S02]  /*6070*/  VIADD R3, R2, 0x70 ;  /* 0x0000007002037836 */ /* 0x004fe40000000000 */
[----:B------:R-:W-:Y:S03]  /*6080*/  VIADD R93, R93, 0x1 ;  /* 0x000000015d5d7836 */ /* 0x000fe60000000000 */
[----:B-1----:R-:W-:Y:S07]  /*6090*/  PRMT R0, R0, 0x654, R3 ;  /* 0x0000065400007816 */ /* 0x002fee0000000003 */
[----:B------:R1:W2:Y:S04]  /*60a0*/  @P1 LDS.128 R72, [R6+UR44+0x200] ;  /* 0x0002002c06481984 */ /* 0x0002a80008000c00 */
[----:B------:R1:W1:Y:S01]  /*60b0*/  @P1 LDS.128 R76, [R5+0x210] ;  /* 0x00021000054c1984 */ /* 0x0002620000000c00 */
[C---:B------:R-:W-:Y:S01]  /*60c0*/  ISETP.NE.AND P1, PT, R93.reuse, 0x4, PT ;  /* 0x000000045d00780c */ /* 0x040fe20003f25270 */
[----:B------:R-:W-:Y:S01]  /*60d0*/  @!PT LDS RZ, [RZ] ;  /* 0x00000000fffff984 */ /* 0x000fe20000000800 */
[----:B------:R-:W-:Y:S01]  /*60e0*/  @!PT LDS RZ, [RZ] ;  /* 0x00000000fffff984 */ /* 0x000fe20000000800 */
[----:B------:R-:W-:Y:S01]  /*60f0*/  @!PT LDS RZ, [RZ] ;  /* 0x00000000fffff984 */ /* 0x000fe20000000800 */
[----:B------:R-:W-:Y:S01]  /*6100*/  @!PT LDS RZ, [RZ] ;  /* 0x00000000fffff984 */ /* 0x000fe20000000800 */
[----:B------:R5:W-:Y:S06]  /*6110*/  MEMBAR.ALL.CTA ;  /* 0x0000000000007992 */ /* 0x000bec0000008000 */
[----:B-----5:R-:W5:Y:S01]  /*6120*/  FENCE.VIEW.ASYNC.S ;  /* 0x00000000000073c6 */ /* 0x020f620000000000 */
[----:B------:R-:W-:Y:S01]  /*6130*/  SEL R93, R93, RZ, P1 ;  /* 0x000000ff5d5d7207 */ /* 0x000fe20000800000 */
[----:B-----5:R5:W-:Y:S02]  /*6140*/  SYNCS.ARRIVE.TRANS64.RED.A1T0 RZ, [R0+URZ], RZ ;  /* 0x000000ff00ff79a7 */ /* 0x020be400081004ff */
[----:B-----5:R-:W-:Y:S04]  /*6150*/  SEL R0, RZ, 0x1, P1 ;  /* 0x00000001ff007807 */ /* 0x020fe80000800000 */
[----:B--2---:R-:W-:Y:S02]  /*6160*/  LOP3.LUT R91, R91, R0, RZ, 0x3c, !PT ;  /* 0x000000005b5b7212 */ /* 0x004fe400078e3cff */
.L_x_99:
[----:B------:R-:W-:Y:S05]  /*6170*/  BSYNC B1 ;  /* 0x0000000000017941 */ /* 0x000fea0003800000 */
.L_x_98:
[----:B------:R-:W-:Y:S04]  /*6180*/  SHF.R.U32.HI R3, RZ, 0x15, R39 ;  /* 0x00000015ff037819 */ /* 0x000fe80000011627 */
[----:B------:R-:W-:Y:S01]  /*6190*/  LOP3.LUT P1, RZ, R3, 0x3, R86, 0x48, !PT ;  /* 0x0000000303ff7812 */ /* 0x000fe20007824856 */
[----:B------:R-:W-:Y:S01]  /*61a0*/  @!UPT UIADD3 URZ, UPT, UPT, URZ, URZ, URZ ;  /* 0x000000fffffff290 */ /* 0x000fe2000fffe0ff */
[----:B----4-:R-:W-:Y:S11]  /*61b0*/  @P0 BRA `(.L_x_103) ;  /* 0x0000000000080947 */ /* 0x010ff60003800000 */
[----:B------:R-:W2:Y:S02]  /*61c0*/  SYNCS.PHASECHK.TRANS64.TRYWAIT P0, [R71+URZ+0xc0], R4 ;  /* 0x0000c004470075a7 */ /* 0x000ea400080011ff */
[----:B--2---:R-:W-:Y:S05]  /*61d0*/  @!P0 BRA `(.L_x_104) ;  /* 0x0000003c00d08947 */ /* 0x004fea0003800000 */
.L_x_103:
[----:B------:R-:W-:Y:S05]  /*61e0*/  @!P1 BRA `(.L_x_105) ;  /* 0x0000000000409947 */ /* 0x000fea0003800000 */
[----:B------:R-:W1:Y:S01]  /*61f0*/  LDCU.64 UR8, c[0x4][0x78] ;  /* 0x01000f00ff0877ac */ /* 0x000e620008000a00 */
[----:B------:R-:W-:Y:S01]  /*6200*/  MOV R3, 0x0 ;  /* 0x0000000000037802 */ /* 0x000fe20000000f00 */
[----:B------:R-:W-:Y:S02]  /*6210*/  HFMA2 R12, -RZ, RZ, 0, 5.9604644775390625e-08 ;  /* 0x00000001ff0c7431 */ /* 0x000fe400000001ff */
[----:B------:R-:W-:Y:S02]  /*6220*/  IMAD.MOV.U32 R8, RZ, RZ, 0x192 ;  /* 0x00000192ff087424 */ /* 0x000fe400078e00ff */
[----:B------:R-:W-:Y:S01]  /*6230*/  IMAD.MOV.U32 R13, RZ, RZ, RZ ;  /* 0x000000ffff0d7224 */ /* 0x000fe200078e00ff */
[----:B------:R-:W4:Y:S01]  /*6240*/  LDCU.64 UR6, c[0x4][0x80] ;  /* 0x01001000ff0677ac */ /* 0x000f220008000a00 */
[----:B------:R-:W3:Y:S01]  /*6250*/  LDC.64 R2, c[0x4][R3] ;  /* 0x0100000003027b82 */ /* 0x000ee20000000a00 */
[----:B------:R-:W5:Y:S01]  /*6260*/  LDCU.64 UR4, c[0x4][0x18] ;  /* 0x01000300ff0477ac */ /* 0x000f620008000a00 */
[----:B-1----:R-:W-:Y:S01]  /*6270*/  MOV R5, UR9 ;  /* 0x0000000900057c02 */ /* 0x002fe20008000f00 */
[----:B--2---:R-:W-:Y:S01]  /*6280*/  IMAD.U32 R4, RZ, RZ, UR8 ;  /* 0x00000008ff047e24 */ /* 0x004fe2000f8e00ff */
[----:B----4-:R-:W-:Y:S01]  /*6290*/  MOV R7, UR7 ;  /* 0x0000000700077c02 */ /* 0x010fe20008000f00 */
[----:B------:R-:W-:Y:S01]  /*62a0*/  IMAD.U32 R6, RZ, RZ, UR6 ;  /* 0x00000006ff067e24 */ /* 0x000fe2000f8e00ff */
[----:B-----5:R-:W-:Y:S01]  /*62b0*/  MOV R11, UR5 ;  /* 0x00000005000b7c02 */ /* 0x020fe20008000f00 */
[----:B------:R-:W-:Y:S02]  /*62c0*/  IMAD.U32 R10, RZ, RZ, UR4 ;  /* 0x00000004ff0a7e24 */ /* 0x000fe4000f8e00ff */
[----:B------:R-:W-:Y:S07]  /*62d0*/  LEPC R20, `(.L_x_105) ;  /* 0x000000001014794e */ /* 0x000fee0000000000 */
[----:B---3--:R-:W-:Y:S05]  /*62e0*/  CALL.ABS.NOINC R2 ;  /* 0x0000000002007343 */ /* 0x008fea0003c00000 */
.L_x_105:
[-C--:B------:R-:W-:Y:S01]  /*62f0*/  F2FP.F16.E4M3.UNPACK_B R42, R72.reuse ;  /* 0x00000048ff2a723e */ /* 0x080fe200020006ff */
[----:B------:R-:W-:Y:S05]  /*6300*/  WARPSYNC.ALL ;  /* 0x0000000000007948 */ /* 0x000fea0003800000 */
[----:B------:R-:W-:Y:S01]  /*6310*/  R2UR UR4, R39 ;  /* 0x00000000270472ca */ /* 0x000fe200000e0000 */
[--C-:B------:R-:W-:Y:S01]  /*6320*/  HADD2.F32 R40, -RZ, R42.reuse.H0_H0 ;  /* 0x2000002aff287230 */ /* 0x100fe20000004100 */
[----:B------:R-:W-:Y:S01]  /*6330*/  F2FP.F16.E4M3.UNPACK_B R43, R72.H1 ;  /* 0x00000048ff2b723e */ /* 0x000fe200030006ff */
[----:B------:R-:W-:Y:S01]  /*6340*/  HADD2.F32 R42, -RZ, R42.H1_H1 ;  /* 0x3000002aff2a7230 */ /* 0x000fe20000004100 */
[-C--:B------:R-:W-:Y:S01]  /*6350*/  F2FP.F16.E4M3.UNPACK_B R45, R73.reuse ;  /* 0x00000049ff2d723e */ /* 0x080fe200020006ff */
[----:B------:R-:W-:Y:S01]  /*6360*/  BSSY.RECONVERGENT B0, `(.L_x_106) ;  /* 0x0000099000007945 */ /* 0x000fe20003800200 */
[----:B------:R-:W-:Y:S01]  /*6370*/  F2FP.F16.E4M3.UNPACK_B R47, R73.H1 ;  /* 0x00000049ff2f723e */ /* 0x000fe200030006ff */
[--C-:B------:R-:W-:Y:S01]  /*6380*/  HADD2.F32 R44, -RZ, R43.reuse.H0_H0 ;  /* 0x2000002bff2c7230 */ /* 0x100fe20000004100 */
[-C--:B------:R-:W-:Y:S01]  /*6390*/  F2FP.F16.E4M3.UNPACK_B R49, R74.reuse ;  /* 0x0000004aff31723e */ /* 0x080fe200020006ff */
[----:B------:R-:W-:Y:S01]  /*63a0*/  HADD2.F32 R46, -RZ, R43.H1_H1 ;  /* 0x3000002bff2e7230 */ /* 0x000fe20000004100 */
[----:B------:R-:W-:Y:S01]  /*63b0*/  F2FP.F16.E4M3.UNPACK_B R51, R74.H1 ;  /* 0x0000004aff33723e */ /* 0x000fe200030006ff */
[--C-:B------:R-:W-:Y:S01]  /*63c0*/  HADD2.F32 R43, -RZ, R45.reuse.H0_H0 ;  /* 0x2000002dff2b7230 */ /* 0x100fe20000004100 */
[-C--:B------:R-:W-:Y:S01]  /*63d0*/  F2FP.F16.E4M3.UNPACK_B R53, R75.reuse ;  /* 0x0000004bff35723e */ /* 0x080fe200020006ff */
[----:B-12---:R-:W-:Y:S01]  /*63e0*/  LDTM.16dp32bit_t0_t15.x32 R4, tmem[UR4] ;  /* 0x00000004000479ee */ /* 0x006fe20008a80000 */
[----:B------:R-:W3:Y:S01]  /*63f0*/  LDTM.16dp32bit_t16_t31.x32 R4, tmem[UR4+0x20] ;  /* 0x00002004000479ee */ /* 0x000ee20008aa0000 */
[----:B------:R-:W-:Y:S01]  /*6400*/  IADD3 R112, PT, PT, R84, UR44, RZ ;  /* 0x0000002c54707c10 */ /* 0x000fe2000fffe0ff */
[----:B------:R-:W-:Y:S01]  /*6410*/  HADD2.F32 R48, -RZ, R45.H1_H1 ;  /* 0x3000002dff307230 */ /* 0x000fe20000004100 */
[----:B------:R-:W-:Y:S01]  /*6420*/  SHF.L.U32 R103, R90, 0x4, RZ ;  /* 0x000000045a677819 */ /* 0x000fe200000006ff */
[----:B------:R-:W-:Y:S01]  /*6430*/  HADD2.F32 R52, -RZ, R49.H1_H1 ;  /* 0x30000031ff347230 */ /* 0x000fe20000004100 */
[----:B------:R-:W-:Y:S01]  /*6440*/  F2FP.F16.E4M3.UNPACK_B R55, R75.H1 ;  /* 0x0000004bff37723e */ /* 0x000fe200030006ff */
[----:B------:R-:W-:Y:S01]  /*6450*/  HADD2.F32 R56, -RZ, R53.H1_H1 ;  /* 0x30000035ff387230 */ /* 0x000fe20000004100 */
[-C--:B------:R-:W-:Y:S01]  /*6460*/  F2FP.F16.E4M3.UNPACK_B R57, R76.reuse ;  /* 0x0000004cff39723e */ /* 0x080fe200020006ff */
[--C-:B------:R-:W-:Y:S01]  /*6470*/  HADD2.F32 R45, -RZ, R47.reuse.H0_H0 ;  /* 0x2000002fff2d7230 */ /* 0x100fe20000004100 */
[----:B------:R-:W-:Y:S01]  /*6480*/  F2FP.F16.E4M3.UNPACK_B R59, R76.H1 ;  /* 0x0000004cff3b723e */ /* 0x000fe200030006ff */
[----:B------:R-:W-:Y:S01]  /*6490*/  HADD2.F32 R50, -RZ, R47.H1_H1 ;  /* 0x3000002fff327230 */ /* 0x000fe20000004100 */
[-C--:B------:R-:W-:Y:S01]  /*64a0*/  F2FP.F16.E4M3.UNPACK_B R61, R77.reuse ;  /* 0x0000004dff3d723e */ /* 0x080fe200020006ff */
[----:B------:R-:W-:Y:S01]  /*64b0*/  HADD2.F32 R47, -RZ, R49.H0_H0 ;  /* 0x20000031ff2f7230 */ /* 0x000fe20000004100 */
[----:B------:R-:W-:Y:S01]  /*64c0*/  F2FP.F16.E4M3.UNPACK_B R63, R77.H1 ;  /* 0x0000004dff3f723e */ /* 0x000fe200030006ff */
[----:B------:R-:W-:Y:S01]  /*64d0*/  HADD2.F32 R60, -RZ, R57.H1_H1 ;  /* 0x30000039ff3c7230 */ /* 0x000fe20000004100 */
[-C--:B------:R-:W-:Y:S01]  /*64e0*/  F2FP.F16.E4M3.UNPACK_B R65, R78.reuse ;  /* 0x0000004eff41723e */ /* 0x080fe200020006ff */
[----:B------:R-:W-:Y:S01]  /*64f0*/  HADD2.F32 R64, -RZ, R61.H1_H1 ;  /* 0x3000003dff407230 */ /* 0x000fe20000004100 */
[----:B------:R-:W-:Y:S01]  /*6500*/  F2FP.F16.E4M3.UNPACK_B R67, R78.H1 ;  /* 0x0000004eff43723e */ /* 0x000fe200030006ff */
[----:B------:R-:W-:Y:S01]  /*6510*/  HADD2.F32 R49, -RZ, R51.H0_H0 ;  /* 0x20000033ff317230 */ /* 0x000fe20000004100 */
[----:B------:R-:W-:Y:S01]  /*6520*/  ISETP.NE.AND P0, PT, R97, RZ, PT ;  /* 0x000000ff6100720c */ /* 0x000fe20003f05270 */
[----:B------:R-:W-:Y:S01]  /*6530*/  HADD2.F32 R68, -RZ, R65.H1_H1 ;  /* 0x30000041ff447230 */ /* 0x000fe20000004100 */
[----:B------:R-:W-:Y:S01]  /*6540*/  ISETP.NE.AND P6, PT, R102, RZ, PT ;  /* 0x000000ff6600720c */ /* 0x000fe20003fc5270 */
[----:B------:R-:W-:Y:S02]  /*6550*/  HADD2.F32 R54, -RZ, R51.H1_H1 ;  /* 0x30000033ff367230 */ /* 0x000fe40000004100 */
[C---:B---3--:R-:W-:Y:S01]  /*6560*/  FMUL R0, R38.reuse, R4 ;  /* 0x0000000426007220 */ /* 0x048fe20000400000 */
[C---:B------:R-:W-:Y:S01]  /*6570*/  FMUL R2, R38.reuse, R5 ;  /* 0x0000000526027220 */ /* 0x040fe20000400000 */
[C---:B------:R-:W-:Y:S01]  /*6580*/  FMUL R4, R38.reuse, R8 ;  /* 0x0000000826047220 */ /* 0x040fe20000400000 */
[C---:B------:R-:W-:Y:S01]  /*6590*/  FMUL R5, R38.reuse, R9 ;  /* 0x0000000926057220 */ /* 0x040fe20000400000 */
[C---:B------:R-:W-:Y:S01]  /*65a0*/  FFMA R0, R41.reuse, R40, R0 ;  /* 0x0000002829007223 */ /* 0x040fe20000000000 */
[C---:B------:R-:W-:Y:S01]  /*65b0*/  FFMA R2, R41.reuse, R42, R2 ;  /* 0x0000002a29027223 */ /* 0x040fe20000000002 */
[C---:B------:R-:W-:Y:S01]  /*65c0*/  FMUL R8, R38.reuse, R12 ;  /* 0x0000000c26087220 */ /* 0x040fe20000400000 */
[C---:B------:R-:W-:Y:S01]  /*65d0*/  FMUL R9, R38.reuse, R13 ;  /* 0x0000000d26097220 */ /* 0x040fe20000400000 */
[----:B------:R-:W-:Y:S02]  /*65e0*/  HADD2.F32 R51, -RZ, R53.H0_H0 ;  /* 0x20000035ff337230 */ /* 0x000fe40000004100 */
[C---:B------:R-:W-:Y:S01]  /*65f0*/  FMUL R12, R38.reuse, R16 ;  /* 0x00000010260c7220 */ /* 0x040fe20000400000 */
        /* <DEDUP_REMOVED lines=13> */
[C---:B------:R-:W-:Y:S01]  /*66d0*/  FFMA R3, R41.reuse, R44, R3 ;  /* 0x0000002c29037223 */ /* 0x040fe20000000003 */
[----:B------:R-:W-:Y:S01]  /*66e0*/  F2FP.F16.E4M3.UNPACK_B R40, R79 ;  /* 0x0000004fff28723e */ /* 0x000fe200020006ff */
[C---:B------:R-:W-:Y:S01]  /*66f0*/  FFMA R7, R41.reuse, R46, R7 ;  /* 0x0000002e29077223 */ /* 0x040fe20000000007 */
[C---:B------:R-:W-:Y:S01]  /*6700*/  FFMA R4, R41.reuse, R43, R4 ;  /* 0x0000002b29047223 */ /* 0x040fe20000000004 */
[----:B------:R-:W-:Y:S01]  /*6710*/  F2FP.F16.E4M3.UNPACK_B R42, R79.H1 ;  /* 0x0000004fff2a723e */ /* 0x000fe200030006ff */
[C---:B------:R-:W-:Y:S01]  /*6720*/  FFMA R5, R41.reuse, R48, R5 ;  /* 0x0000003029057223 */ /* 0x040fe20000000005 */
[----:B------:R-:W-:Y:S01]  /*6730*/  FFMA R6, R41, R45, R6 ;  /* 0x0000002d29067223 */ /* 0x000fe20000000006 */
[----:B------:R-:W-:Y:S01]  /*6740*/  F2FP.SATFINITE.E4M3.F32.PACK_AB_MERGE_C R99, R7, R3, RZ ;  /* 0x000000030763723e */ /* 0x000fe200048070ff */
[C---:B------:R-:W-:Y:S01]  /*6750*/  FFMA R11, R41.reuse, R50, R11 ;  /* 0x00000032290b7223 */ /* 0x040fe2000000000b */
[C---:B------:R-:W-:Y:S01]  /*6760*/  FFMA R8, R41.reuse, R47, R8 ;  /* 0x0000002f29087223 */ /* 0x040fe20000000008 */
[----:B------:R-:W-:Y:S01]  /*6770*/  FMUL R10, R38, R14 ;  /* 0x0000000e260a7220 */ /* 0x000fe20000400000 */
[----:B------:R-:W-:Y:S01]  /*6780*/  F2FP.SATFINITE.E4M3.F32.PACK_AB_MERGE_C R104, R2, R0, R99 ;  /* 0x000000000268723e */ /* 0x000fe20004807063 */
[----:B------:R-:W-:Y:S01]  /*6790*/  FFMA R9, R41, R52, R9 ;  /* 0x0000003429097223 */ /* 0x000fe20000000009 */
[----:B------:R-:W-:Y:S01]  /*67a0*/  F2FP.SATFINITE.E4M3.F32.PACK_AB_MERGE_C R105, R11, R6, RZ ;  /* 0x000000060b69723e */ /* 0x000fe200048070ff */
[----:B------:R-:W-:Y:S01]  /*67b0*/  FFMA R10, R41, R49, R10 ;  /* 0x00000031290a7223 */ /* 0x000fe2000000000a */
[----:B------:R-:W-:Y:S01]  /*67c0*/  IADD3 R99, PT, PT, R112, R103, RZ ;  /* 0x0000006770637210 */ /* 0x000fe20007ffe0ff */
[C---:B------:R-:W-:Y:S01]  /*67d0*/  FMUL R15, R38.reuse, R15 ;  /* 0x0000000f260f7220 */ /* 0x040fe20000400000 */
[--C-:B------:R-:W-:Y:S01]  /*67e0*/  HADD2.F32 R53, -RZ, R55.reuse.H0_H0 ;  /* 0x20000037ff357230 */ /* 0x100fe20000004100 */
[----:B------:R-:W-:Y:S01]  /*67f0*/  F2FP.SATFINITE.E4M3.F32.PACK_AB_MERGE_C R105, R5, R4, R105 ;  /* 0x000000040569723e */ /* 0x000fe20004807069 */
[----:B------:R-:W-:Y:S02]  /*6800*/  HADD2.F32 R58, -RZ, R55.H1_H1 ;  /* 0x30000037ff3a7230 */ /* 0x000fe40000004100 */
[C---:B------:R-:W-:Y:S01]  /*6810*/  FFMA R15, R41.reuse, R54, R15 ;  /* 0x00000036290f7223 */ /* 0x040fe2000000000f */
[C---:B------:R-:W-:Y:S01]  /*6820*/  FFMA R12, R41.reuse, R51, R12 ;  /* 0x00000033290c7223 */ /* 0x040fe2000000000c */
[C---:B------:R-:W-:Y:S01]  /*6830*/  FFMA R13, R41.reuse, R56, R13 ;  /* 0x00000038290d7223 */ /* 0x040fe2000000000d */
[----:B------:R-:W-:Y:S02]  /*6840*/  HADD2.F32 R55, -RZ, R57.H0_H0 ;  /* 0x20000039ff377230 */ /* 0x000fe40000004100 */
[C---:B------:R-:W-:Y:S01]  /*6850*/  FMUL R14, R38.reuse, R18 ;  /* 0x00000012260e7220 */ /* 0x040fe20000400000 */
[C---:B------:R-:W-:Y:S01]  /*6860*/  FMUL R19, R38.reuse, R19 ;  /* 0x0000001326137220 */ /* 0x040fe20000400000 */
[--C-:B------:R-:W-:Y:S02]  /*6870*/  HADD2.F32 R57, -RZ, R59.reuse.H0_H0 ;  /* 0x2000003bff397230 */ /* 0x100fe40000004100 */
[C---:B------:R-:W-:Y:S01]  /*6880*/  FMUL R18, R38.reuse, R22 ;  /* 0x0000001626127220 */ /* 0x040fe20000400000 */
[C---:B------:R-:W-:Y:S01]  /*6890*/  FFMA R14, R41.reuse, R53, R14 ;  /* 0x00000035290e7223 */ /* 0x040fe2000000000e */
[----:B------:R-:W-:Y:S02]  /*68a0*/  HADD2.F32 R62, -RZ, R59.H1_H1 ;  /* 0x3000003bff3e7230 */ /* 0x000fe40000004100 */
[C---:B------:R-:W-:Y:S01]  /*68b0*/  FFMA R19, R41.reuse, R58, R19 ;  /* 0x0000003a29137223 */ /* 0x040fe20000000013 */
[----:B------:R-:W-:Y:S02]  /*68c0*/  HADD2.F32 R59, -RZ, R61.H0_H0 ;  /* 0x2000003dff3b7230 */ /* 0x000fe40000004100 */
[C---:B------:R-:W-:Y:S01]  /*68d0*/  FMUL R23, R38.reuse, R23 ;  /* 0x0000001726177220 */ /* 0x040fe20000400000 */
[C---:B------:R-:W-:Y:S01]  /*68e0*/  FFMA R16, R41.reuse, R55, R16 ;  /* 0x0000003729107223 */ /* 0x040fe20000000010 */
[C---:B------:R-:W-:Y:S01]  /*68f0*/  FFMA R17, R41.reuse, R60, R17 ;  /* 0x0000003c29117223 */ /* 0x040fe20000000011 */
[--C-:B------:R-:W-:Y:S02]  /*6900*/  HADD2.F32 R61, -RZ, R63.reuse.H0_H0 ;  /* 0x2000003fff3d7230 */ /* 0x100fe40000004100 */
[C---:B------:R-:W-:Y:S01]  /*6910*/  FFMA R18, R41.reuse, R57, R18 ;  /* 0x0000003929127223 */ /* 0x040fe20000000012 */
[----:B------:R-:W-:Y:S02]  /*6920*/  HADD2.F32 R66, -RZ, R63.H1_H1 ;  /* 0x3000003fff427230 */ /* 0x000fe40000004100 */
[C---:B------:R-:W-:Y:S01]  /*6930*/  FMUL R22, R38.reuse, R26 ;  /* 0x0000001a26167220 */ /* 0x040fe20000400000 */
[----:B------:R-:W-:Y:S02]  /*6940*/  HADD2.F32 R63, -RZ, R65.H0_H0 ;  /* 0x20000041ff3f7230 */ /* 0x000fe40000004100 */
[C---:B------:R-:W-:Y:S01]  /*6950*/  FFMA R23, R41.reuse, R62, R23 ;  /* 0x0000003e29177223 */ /* 0x040fe20000000017 */
[C---:B------:R-:W-:Y:S01]  /*6960*/  FMUL R27, R38.reuse, R27 ;  /* 0x0000001b261b7220 */ /* 0x040fe20000400000 */
[C---:B------:R-:W-:Y:S01]  /*6970*/  FFMA R20, R41.reuse, R59, R20 ;  /* 0x0000003b29147223 */ /* 0x040fe20000000014 */
[C---:B------:R-:W-:Y:S01]  /*6980*/  FFMA R21, R41.reuse, R64, R21 ;  /* 0x0000004029157223 */ /* 0x040fe20000000015 */
[--C-:B------:R-:W-:Y:S02]  /*6990*/  HADD2.F32 R65, -RZ, R67.reuse.H0_H0 ;  /* 0x20000043ff417230 */ /* 0x100fe40000004100 */
[C---:B------:R-:W-:Y:S01]  /*69a0*/  FFMA R22, R41.reuse, R61, R22 ;  /* 0x0000003d29167223 */ /* 0x040fe20000000016 */
[----:B------:R-:W-:Y:S02]  /*69b0*/  HADD2.F32 R70, -RZ, R67.H1_H1 ;  /* 0x30000043ff467230 */ /* 0x000fe40000004100 */
[C---:B------:R-:W-:Y:S01]  /*69c0*/  FMUL R26, R38.reuse, R30 ;  /* 0x0000001e261a7220 */ /* 0x040fe20000400000 */
[--C-:B------:R-:W-:Y:S02]  /*69d0*/  HADD2.F32 R67, -RZ, R40.reuse.H0_H0 ;  /* 0x20000028ff437230 */ /* 0x100fe40000004100 */
[C---:B------:R-:W-:Y:S01]  /*69e0*/  FFMA R27, R41.reuse, R66, R27 ;  /* 0x00000042291b7223 */ /* 0x040fe2000000001b */
[C---:B------:R-:W-:Y:S01]  /*69f0*/  FMUL R31, R38.reuse, R31 ;  /* 0x0000001f261f7220 */ /* 0x040fe20000400000 */
[C---:B------:R-:W-:Y:S01]  /*6a00*/  FFMA R24, R41.reuse, R63, R24 ;  /* 0x0000003f29187223 */ /* 0x040fe20000000018 */
[----:B------:R-:W-:Y:S02]  /*6a10*/  HADD2.F32 R40, -RZ, R40.H1_H1 ;  /* 0x30000028ff287230 */ /* 0x000fe40000004100 */
[C---:B------:R-:W-:Y:S01]  /*6a20*/  FFMA R25, R41.reuse, R68, R25 ;  /* 0x0000004429197223 */ /* 0x040fe20000000019 */
[--C-:B------:R-:W-:Y:S02]  /*6a30*/  HADD2.F32 R69, -RZ, R42.reuse.H0_H0 ;  /* 0x2000002aff457230 */ /* 0x100fe40000004100 */
[C---:B------:R-:W-:Y:S01]  /*6a40*/  FFMA R26, R41.reuse, R65, R26 ;  /* 0x00000041291a7223 */ /* 0x040fe2000000001a */
[----:B------:R-:W-:Y:S02]  /*6a50*/  HADD2.F32 R42, -RZ, R42.H1_H1 ;  /* 0x3000002aff2a7230 */ /* 0x000fe40000004100 */
[C---:B------:R-:W-:Y:S01]  /*6a60*/  FMUL R30, R38.reuse, R34 ;  /* 0x00000022261e7220 */ /* 0x040fe20000400000 */
[----:B------:R-:W-:Y:S01]  /*6a70*/  FFMA R31, R41, R70, R31 ;  /* 0x00000046291f7223 */ /* 0x000fe2000000001f */
[----:B------:R-:W-:Y:S01]  /*6a80*/  FMUL R35, R38, R35 ;  /* 0x0000002326237220 */ /* 0x000fe20000400000 */
[----:B------:R-:W-:Y:S01]  /*6a90*/  F2FP.SATFINITE.E4M3.F32.PACK_AB_MERGE_C R106, R15, R10, RZ ;  /* 0x0000000a0f6a723e */ /* 0x000fe200048070ff */
[----:B------:R-:W-:Y:S01]  /*6aa0*/  FFMA R28, R41, R67, R28 ;  /* 0x00000043291c7223 */ /* 0x000fe2000000001c */
[----:B------:R-:W-:Y:S01]  /*6ab0*/  F2FP.SATFINITE.E4M3.F32.PACK_AB_MERGE_C R107, R19, R14, RZ ;  /* 0x0000000e136b723e */ /* 0x000fe200048070ff */
[C---:B------:R-:W-:Y:S01]  /*6ac0*/  FFMA R29, R41.reuse, R40, R29 ;  /* 0x00000028291d7223 */ /* 0x040fe2000000001d */
[C---:B------:R-:W-:Y:S01]  /*6ad0*/  FFMA R30, R41.reuse, R69, R30 ;  /* 0x00000045291e7223 */ /* 0x040fe2000000001e */
[----:B------:R-:W-:Y:S01]  /*6ae0*/  FFMA R35, R41, R42, R35 ;  /* 0x0000002a29237223 */ /* 0x000fe20000000023 */
[----:B------:R-:W-:Y:S02]  /*6af0*/  F2FP.SATFINITE.E4M3.F32.PACK_AB_MERGE_C R106, R9, R8, R106 ;  /* 0x00000008096a723e */ /* 0x000fe4000480706a */
[----:B------:R-:W-:Y:S02]  /*6b00*/  F2FP.SATFINITE.E4M3.F32.PACK_AB_MERGE_C R107, R13, R12, R107 ;  /* 0x0000000c0d6b723e */ /* 0x000fe4000480706b */
[----:B------:R-:W-:Y:S02]  /*6b10*/  F2FP.SATFINITE.E4M3.F32.PACK_AB_MERGE_C R108, R23, R18, RZ ;  /* 0x00000012176c723e */ /* 0x000fe400048070ff */
[----:B------:R-:W-:Y:S01]  /*6b20*/  F2FP.SATFINITE.E4M3.F32.PACK_AB_MERGE_C R109, R27, R22, RZ ;  /* 0x000000161b6d723e */ /* 0x000fe200048070ff */
[----:B------:R1:W-:Y:S01]  /*6b30*/  STS.128 [R84+UR44+0x4200], R104 ;  /* 0x0042006854007988 */ /* 0x0003e20008000c2c */
[----:B------:R-:W-:Y:S02]  /*6b40*/  F2FP.SATFINITE.E4M3.F32.PACK_AB_MERGE_C R113, R31, R26, RZ ;  /* 0x0000001a1f71723e */ /* 0x000fe400048070ff */
[----:B------:R-:W-:Y:S02]  /*6b50*/  F2FP.SATFINITE.E4M3.F32.PACK_AB_MERGE_C R114, R35, R30, RZ ;  /* 0x0000001e2372723e */ /* 0x000fe400048070ff */
[----:B------:R-:W-:Y:S02]  /*6b60*/  F2FP.SATFINITE.E4M3.F32.PACK_AB_MERGE_C R108, R17, R16, R108 ;  /* 0x00000010116c723e */ /* 0x000fe4000480706c */
[----:B------:R-:W-:Y:S02]  /*6b70*/  F2FP.SATFINITE.E4M3.F32.PACK_AB_MERGE_C R109, R21, R20, R109 ;  /* 0x00000014156d723e */ /* 0x000fe4000480706d */
[----:B------:R-:W-:Y:S02]  /*6b80*/  F2FP.SATFINITE.E4M3.F32.PACK_AB_MERGE_C R110, R25, R24, R113 ;  /* 0x00000018196e723e */ /* 0x000fe40004807071 */
[----:B------:R-:W-:Y:S02]  /*6b90*/  F2FP.SATFINITE.E4M3.F32.PACK_AB_MERGE_C R111, R29, R28, R114 ;  /* 0x0000001c1d6f723e */ /* 0x000fe40004807072 */
[----:B------:R-:W-:Y:S02]  /*6ba0*/  LEA R112, R93, UR44, 0x3 ;  /* 0x0000002c5d707c11 */ /* 0x000fe4000f8e18ff */
[----:B------:R-:W-:Y:S01]  /*6bb0*/  @P6 SHF.L.U32 R113, R91, 0x1f, RZ ;  /* 0x0000001f5b716819 */ /* 0x000fe200000006ff */
[----:B------:R1:W-:Y:S01]  /*6bc0*/  STS.128 [R99+0x4210], R108 ;  /* 0x0042106c63007388 */ /* 0x0003e20000000c00 */
[----:B------:R-:W-:Y:S01]  /*6bd0*/  @!PT LDS RZ, [RZ] ;  /* 0x00000000fffff984 */ /* 0x000fe20000000800 */
[----:B------:R-:W-:Y:S01]  /*6be0*/  @!PT LDS RZ, [RZ] ;  /* 0x00000000fffff984 */ /* 0x000fe20000000800 */
[----:B------:R-:W-:Y:S01]  /*6bf0*/  @!PT LDS RZ, [RZ] ;  /* 0x00000000fffff984 */ /* 0x000fe20000000800 */
[----:B------:R-:W-:Y:S01]  /*6c00*/  @!PT LDS RZ, [RZ] ;  /* 0x00000000fffff984 */ /* 0x000fe20000000800 */
[----:B------:R2:W-:Y:S07]  /*6c10*/  MEMBAR.ALL.CTA ;  /* 0x0000000000007992 */ /* 0x0005ee0000008000 */
[----:B--2---:R-:W2:Y:S02]  /*6c20*/  FENCE.VIEW.ASYNC.S ;  /* 0x00000000000073c6 */ /* 0x004ea40000000000 */
[----:B--2---:R-:W-:Y:S06]  /*6c30*/  BAR.SYNC.DEFER_BLOCKING 0x1, 0x80 ;  /* 0x0042000000007b1d */ /* 0x004fec0000010000 */
[----:B------:R-:W-:Y:S05]  /*6c40*/  @P0 BRA `(.L_x_107) ;  /* 0x0000000000280947 */ /* 0x000fea0003800000 */
[----:B------:R-:W-:Y:S01]  /*6c50*/  UIADD3 UR4, UPT, UPT, UR44, 0x4200, URZ ;  /* 0x000042002c047890 */ /* 0x000fe2000fffe0ff */
[----:B------:R-:W-:Y:S05]  /*6c60*/  UMOV UR51, UR36 ;  /* 0x0000002400337c82 */ /* 0x000fea0008000000 */
[----:B------:R-:W-:Y:S01]  /*6c70*/  MOV R96, UR4 ;  /* 0x0000000400607c02 */ /* 0x000fe20008000f00 */
[----:B------:R-:W-:Y:S03]  /*6c80*/  UIADD3 UR4, UP0, UPT, UR62, 0x680, URZ ;  /* 0x000006803e047890 */ /* 0x000fe6000ff1e0ff */
[----:B------:R-:W-:Y:S01]  /*6c90*/  R2UR UR48, R96 ;  /* 0x00000000603072ca */ /* 0x000fe200000e0000 */
[----:B------:R-:W-:Y:S11]  /*6ca0*/  UIADD3.X UR5, UPT, UPT, URZ, UR63, URZ, UP0, !UPT ;  /* 0x0000003fff057290 */ /* 0x000ff600087fe4ff */
[----:B------:R-:W-:Y:S01]  /*6cb0*/  @!UPT UIADD3 URZ, UPT, UPT, URZ, URZ, URZ ;  /* 0x000000fffffff290 */ /* 0x000fe2000fffe0ff */
[----:B------:R2:W-:Y:S01]  /*6cc0*/  UTMASTG.3D [UR48], [UR4] ;  /* 0x00000030040073b5 */ /* 0x0005e20008010000 */
[----:B------:R0:W-:Y:S01]  /*6cd0*/  UTMACMDFLUSH ;  /* 0x00000000000079b7 */ /* 0x0001e20000000000 */
[----:B--2---:R-:W-:Y:S04]  /*6ce0*/  DEPBAR.LE SB0, 0x1 ;  /* 0x000080400000791a */ /* 0x004fe80000000000 */
.L_x_107:
[----:B------:R-:W-:Y:S05]  /*6cf0*/  BSYNC.RECONVERGENT B0 ;  /* 0x0000000000007941 */ /* 0x000fea0003800200 */
.L_x_106:
[----:B------:R-:W-:Y:S06]  /*6d00*/  BAR.SYNC.DEFER_BLOCKING 0x1, 0x80 ;  /* 0x0042000000007b1d */ /* 0x000fec0000010000 */
[----:B------:R-:W2:Y:S01]  /*6d10*/  @P6 SYNCS.PHASECHK.TRANS64.TRYWAIT P0, [R112+URZ+0x50], R113 ;  /* 0x00005071700065a7 */ /* 0x000ea200080011ff */
[----:B------:R-:W-:Y:S01]  /*6d20*/  BSSY B1, `(.L_x_108) ;  /* 0x0000020000017945 */ /* 0x000fe20003800000 */
[----:B--2---:R-:W-:Y:S03]  /*6d30*/  @P6 SEL R100, RZ, 0x1, !P0 ;  /* 0x00000001ff646807 */ /* 0x004fe60004000000 */
[----:B------:R-:W-:Y:S05]  /*6d40*/  @!P6 BRA `(.L_x_109) ;  /* 0x000000000074e947 */ /* 0x000fea0003800000 */
[----:B------:R-:W-:Y:S01]  /*6d50*/  ISETP.NE.AND P1, PT, R101, RZ, PT ;  /* 0x000000ff6500720c */ /* 0x000fe20003f25270 */
[----:B------:R-:W2:Y:S01]  /*6d60*/  S2R R0, SR_CgaCtaId ;  /* 0x0000000000007919 */ /* 0x000ea20000008800 */
[----:B------:R-:W-:Y:S01]  /*6d70*/  ISETP.NE.AND P0, PT, R100, RZ, PT ;  /* 0x000000ff6400720c */ /* 0x000fe20003f05270 */
[----:B------:R-:W-:Y:S10]  /*6d80*/  BSSY B0, `(.L_x_110) ;  /* 0x0000008000007945 */ /* 0x000ff40003800000 */
[----:B------:R-:W-:Y:S05]  /*6d90*/  @P1 IMAD R2, R93, 0x1000, R84 ;  /* 0x000010005d021824 */ /* 0x000fea00078e0254 */
[----:B------:R-:W-:Y:S05]  /*6da0*/  @P1 IADD3 R4, PT, PT, R2, UR44, RZ ;  /* 0x0000002c02041c10 */ /* 0x000fea000fffe0ff */
[----:B------:R-:W-:Y:S01]  /*6db0*/  @P1 IMAD.IADD R4, R4, 0x1, R103 ;  /* 0x0000000104041824 */ /* 0x000fe200078e0267 */
[----:B------:R-:W-:Y:S06]  /*6dc0*/  @P0 BRA `(.L_x_111) ;  /* 0x00000000000c0947 */ /* 0x000fec0003800000 */
[----:B------:R-:W-:Y:S04]  /*6dd0*/  SHF.L.U32 R3, R91, 0x1f, RZ ;  /* 0x0000001f5b037819 */ /* 0x000fe800000006ff */
[----:B------:R-:W3:Y:S02]  /*6de0*/  SYNCS.PHASECHK.TRANS64.TRYWAIT P0, [R112+URZ+0x50], R3 ;  /* 0x00005003700075a7 */ /* 0x000ee400080011ff */
[----:B---3--:R-:W-:Y:S05]  /*6df0*/  @!P0 BRA `(.L_x_112) ;  /* 0x0000003000dc8947 */ /* 0x008fea0003800000 */
.L_x_111:
[----:B------:R-:W-:Y:S05]  /*6e00*/  BSYNC B0 ;  /* 0x0000000000007941 */ /* 0x000fea0003800000 */
.L_x_110:
[----:B------:R-:W-:Y:S01]  /*6e10*/  ISETP.NE.AND P0, PT, R101, RZ, PT ;  /* 0x000000ff6500720c */ /* 0x000fe20003f05270 */
[----:B---3--:R-:W-:Y:S02]  /*6e20*/  VIADD R3, R112, 0x70 ;  /* 0x0000007070037836 */ /* 0x008fe40000000000 */
[----:B------:R-:W-:Y:S03]  /*6e30*/  VIADD R93, R93, 0x1 ;  /* 0x000000015d5d7836 */ /* 0x000fe60000000000 */
[----:B--2---:R-:W-:Y:S07]  /*6e40*/  PRMT R0, R0, 0x654, R3 ;  /* 0x0000065400007816 */ /* 0x004fee0000000003 */
[----:B------:R2:W3:Y:S04]  /*6e50*/  @P0 LDS.128 R72, [R2+UR44+0x200] ;  /* 0x0002002c02480984 */ /* 0x0004e80008000c00 */
[----:B------:R2:W4:Y:S01]  /*6e60*/  @P0 LDS.128 R76, [R4+0x210] ;  /* 0x00021000044c0984 */ /* 0x0005220000000c00 */
        /* <DEDUP_REMOVED lines=10> */
[----:B--23--:R-:W-:Y:S02]  /*6f10*/  LOP3.LUT R91, R91, R0, RZ, 0x3c, !PT ;  /* 0x000000005b5b7212 */ /* 0x00cfe400078e3cff */
.L_x_109:
[----:B------:R-:W-:Y:S05]  /*6f20*/  BSYNC B1 ;  /* 0x0000000000017941 */ /* 0x000fea0003800000 */
.L_x_108:
[----:B------:R-:W-:Y:S05]  /*6f30*/  VIADD R3, R39, 0x40 ;  /* 0x0000004027037836 */ /* 0x000fea0000000000 */
[----:B------:R-:W-:Y:S04]  /*6f40*/  SHF.R.U32.HI R3, RZ, 0x15, R3 ;  /* 0x00000015ff037819 */ /* 0x000fe80000011603 */
[----:B------:R-:W-:Y:S11]  /*6f50*/  LOP3.LUT P0, RZ, R3, 0x3, R86, 0x48, !PT ;  /* 0x0000000303ff7812 */ /* 0x000ff60007804856 */
[----:B------:R-:W-:Y:S02]  /*6f60*/  @!UPT UIADD3 URZ, UPT, UPT, URZ, URZ, URZ ;  /* 0x000000fffffff290 */ /* 0x000fe4000fffe0ff */
[----:B------:R-:W-:Y:S05]  /*6f70*/  @!P0 BRA `(.L_x_113) ;  /* 0x0000000000408947 */ /* 0x000fea0003800000 */
[----:B------:R-:W2:Y:S01]  /*6f80*/  LDCU.64 UR8, c[0x4][0x78] ;  /* 0x01000f00ff0877ac */ /* 0x000ea20008000a00 */
[----:B------:R-:W-:Y:S01]  /*6f90*/  MOV R3, 0x0 ;  /* 0x0000000000037802 */ /* 0x000fe20000000f00 */
[----:B------:R-:W-:Y:S02]  /*6fa0*/  HFMA2 R12, -RZ, RZ, 0, 5.9604644775390625e-08 ;  /* 0x00000001ff0c7431 */ /* 0x000fe400000001ff */
[----:B------:R-:W-:Y:S02]  /*6fb0*/  IMAD.MOV.U32 R8, RZ, RZ, 0x192 ;  /* 0x00000192ff087424 */ /* 0x000fe400078e00ff */
[----:B------:R-:W-:Y:S01]  /*6fc0*/  IMAD.MOV.U32 R13, RZ, RZ, RZ ;  /* 0x000000ffff0d7224 */ /* 0x000fe200078e00ff */
[----:B------:R-:W3:Y:S01]  /*6fd0*/  LDCU.64 UR6, c[0x4][0x80] ;  /* 0x01001000ff0677ac */ /* 0x000ee20008000a00 */
[----:B------:R-:W1:Y:S01]  /*6fe0*/  LDC.64 R2, c[0x4][R3] ;  /* 0x0100000003027b82 */ /* 0x000e620000000a00 */
[----:B------:R-:W5:Y:S01]  /*6ff0*/  LDCU.64 UR4, c[0x4][0x18] ;  /* 0x01000300ff0477ac */ /* 0x000f620008000a00 */
[----:B--2---:R-:W-:Y:S01]  /*7000*/  MOV R5, UR9 ;  /* 0x0000000900057c02 */ /* 0x004fe20008000f00 */
[----:B------:R-:W-:Y:S01]  /*7010*/  IMAD.U32 R4, RZ, RZ, UR8 ;  /* 0x00000008ff047e24 */ /* 0x000fe2000f8e00ff */
[----:B---3--:R-:W-:Y:S01]  /*7020*/  MOV R7, UR7 ;  /* 0x0000000700077c02 */ /* 0x008fe20008000f00 */
[----:B------:R-:W-:Y:S01]  /*7030*/  IMAD.U32 R6, RZ, RZ, UR6 ;  /* 0x00000006ff067e24 */ /* 0x000fe2000f8e00ff */
[----:B-----5:R-:W-:Y:S01]  /*7040*/  MOV R11, UR5 ;  /* 0x00000005000b7c02 */ /* 0x020fe20008000f00 */
[----:B------:R-:W-:Y:S02]  /*7050*/  IMAD.U32 R10, RZ, RZ, UR4 ;  /* 0x00000004ff0a7e24 */ /* 0x000fe4000f8e00ff */
[----:B------:R-:W-:Y:S07]  /*7060*/  LEPC R20, `(.L_x_113) ;  /* 0x000000001014794e */ /* 0x000fee0000000000 */
[----:B-1--4-:R-:W-:Y:S05]  /*7070*/  CALL.ABS.NOINC R2 ;  /* 0x0000000002007343 */ /* 0x012fea0003c00000 */
.L_x_113:
        /* <DEDUP_REMOVED lines=14> */
[----:B------:R-:W-:Y:S01]  /*7160*/  F2FP.F16.E4M3.UNPACK_B R54, R75 ;  /* 0x0000004bff36723e */ /* 0x000fe200020006ff */
[----:B------:R-:W-:Y:S01]  /*7170*/  LDTM.16dp32bit_t0_t15.x32 R4, tmem[UR4+0x40] ;  /* 0x00004004000479ee */ /* 0x000fe20008a80000 */
[----:B------:R-:W2:Y:S01]  /*7180*/  LDTM.16dp32bit_t16_t31.x32 R4, tmem[UR4+0x60] ;  /* 0x00006004000479ee */ /* 0x000ea20008aa0000 */
[----:B------:R-:W-:Y:S01]  /*7190*/  HADD2.F32 R46, -RZ, R46.H1_H1 ;  /* 0x3000002eff2e7230 */ /* 0x000fe20000004100 */
[----:B----4-:R-:W-:Y:S01]  /*71a0*/  F2FP.F16.E4M3.UNPACK_B R58, R76 ;  /* 0x0000004cff3a723e */ /* 0x010fe200020006ff */
[--C-:B------:R-:W-:Y:S01]  /*71b0*/  HADD2.F32 R49, -RZ, R50.reuse.H0_H0 ;  /* 0x20000032ff317230 */ /* 0x100fe20000004100 */
[----:B------:R-:W-:Y:S01]  /*71c0*/  F2FP.F16.E4M3.UNPACK_B R62, R77 ;  /* 0x0000004dff3e723e */ /* 0x000fe200020006ff */
[----:B------:R-:W-:Y:S01]  /*71d0*/  HADD2.F32 R50, -RZ, R50.H1_H1 ;  /* 0x30000032ff327230 */ /* 0x000fe20000004100 */
[----:B------:R-:W-:Y:S01]  /*71e0*/  F2FP.F16.E4M3.UNPACK_B R66, R78 ;  /* 0x0000004eff42723e */ /* 0x000fe200020006ff */
[--C-:B------:R-:W-:Y:S01]  /*71f0*/  HADD2.F32 R53, -RZ, R54.reuse.H0_H0 ;  /* 0x20000036ff357230 */ /* 0x100fe20000004100 */
[----:B------:R-:W-:Y:S01]  /*7200*/  F2FP.F16.E4M3.UNPACK_B R70, R79 ;  /* 0x0000004fff46723e */ /* 0x000fe200020006ff */
[----:B------:R-:W-:Y:S01]  /*7210*/  HADD2.F32 R54, -RZ, R54.H1_H1 ;  /* 0x30000036ff367230 */ /* 0x000fe20000004100 */
[----:B------:R-:W-:Y:S01]  /*7220*/  F2FP.F16.E4M3.UNPACK_B R56, R75.H1 ;  /* 0x0000004bff38723e */ /* 0x000fe200030006ff */
[--C-:B------:R-:W-:Y:S01]  /*7230*/  HADD2.F32 R57, -RZ, R58.reuse.H0_H0 ;  /* 0x2000003aff397230 */ /* 0x100fe20000004100 */
[----:B------:R-:W-:Y:S01]  /*7240*/  F2FP.F16.E4M3.UNPACK_B R60, R76.H1 ;  /* 0x0000004cff3c723e */ /* 0x000fe200030006ff */
[----:B------:R-:W-:Y:S01]  /*7250*/  HADD2.F32 R58, -RZ, R58.H1_H1 ;  /* 0x3000003aff3a7230 */ /* 0x000fe20000004100 */
[----:B------:R-:W-:Y:S01]  /*7260*/  F2FP.F16.E4M3.UNPACK_B R64, R77.H1 ;  /* 0x0000004dff40723e */ /* 0x000fe200030006ff */
[--C-:B------:R-:W-:Y:S01]  /*7270*/  HADD2.F32 R61, -RZ, R62.reuse.H0_H0 ;  /* 0x2000003eff3d7230 */ /* 0x100fe20000004100 */
[----:B------:R-:W-:Y:S01]  /*7280*/  F2FP.F16.E4M3.UNPACK_B R68, R78.H1 ;  /* 0x0000004eff44723e */ /* 0x000fe200030006ff */
[----:B------:R-:W-:Y:S01]  /*7290*/  HADD2.F32 R62, -RZ, R62.H1_H1 ;  /* 0x3000003eff3e7230 */ /* 0x000fe20000004100 */
[----:B------:R-:W-:Y:S01]  /*72a0*/  ISETP.NE.AND P0, PT, R97, RZ, PT ;  /* 0x000000ff6100720c */ /* 0x000fe20003f05270 */
[--C-:B------:R-:W-:Y:S01]  /*72b0*/  HADD2.F32 R65, -RZ, R66.reuse.H0_H0 ;  /* 0x20000042ff417230 */ /* 0x100fe20000004100 */
[----:B------:R-:W-:Y:S01]  /*72c0*/  ISETP.NE.AND P6, PT, R102, RZ, PT ;  /* 0x000000ff6600720c */ /* 0x000fe20003fc5270 */
[----:B------:R-:W-:Y:S02]  /*72d0*/  HADD2.F32 R66, -RZ, R66.H1_H1 ;  /* 0x30000042ff427230 */ /* 0x000fe40000004100 */
[--C-:B------:R-:W-:Y:S02]  /*72e0*/  HADD2.F32 R69, -RZ, R70.reuse.H0_H0 ;  /* 0x20000046ff457230 */ /* 0x100fe40000004100 */
[C---:B--2---:R-:W-:Y:S01]  /*72f0*/  FMUL R0, R38.reuse, R4 ;  /* 0x0000000426007220 */ /* 0x044fe20000400000 */
[C---:B------:R-:W-:Y:S01]  /*7300*/  FMUL R2, R38.reuse, R5 ;  /* 0x0000000526027220 */ /* 0x040fe20000400000 */
[C---:B------:R-:W-:Y:S01]  /*7310*/  FMUL R4, R38.reuse, R8 ;  /* 0x0000000826047220 */ /* 0x040fe20000400000 */
[C---:B------:R-:W-:Y:S01]  /*7320*/  FMUL R5, R38.reuse, R9 ;  /* 0x0000000926057220 */ /* 0x040fe20000400000 */
[C---:B------:R-:W-:Y:S01]  /*7330*/  FFMA R0, R41.reuse, R40, R0 ;  /* 0x0000002829007223 */ /* 0x040fe20000000000 */
[C---:B------:R-:W-:Y:S01]  /*7340*/  FFMA R2, R41.reuse, R43, R2 ;  /* 0x0000002b29027223 */ /* 0x040fe20000000002 */
        /* <DEDUP_REMOVED lines=10> */
[----:B------:R-:W-:Y:S02]  /*73f0*/  HADD2.F32 R70, -RZ, R70.H1_H1 ;  /* 0x30000046ff467230 */ /* 0x000fe40000004100 */
[C---:B------:R-:W-:Y:S01]  /*7400*/  FMUL R28, R38.reuse, R32 ;  /* 0x00000020261c7220 */ /* 0x040fe20000400000 */
[C---:B------:R-:W-:Y:S01]  /*7410*/  FMUL R29, R38.reuse, R33 ;  /* 0x00000021261d7220 */ /* 0x040fe20000400000 */
[C---:B------:R-:W-:Y:S01]  /*7420*/  FMUL R3, R38.reuse, R6 ;  /* 0x0000000626037220 */ /* 0x040fe20000400000 */
[C---:B------:R-:W-:Y:S01]  /*7430*/  FMUL R7, R38.reuse, R7 ;  /* 0x0000000726077220 */ /* 0x040fe20000400000 */
[--C-:B------:R-:W-:Y:S02]  /*7440*/  HADD2.F32 R47, -RZ, R48.reuse.H0_H0 ;  /* 0x20000030ff2f7230 */ /* 0x100fe40000004100 */
[C---:B------:R-:W-:Y:S01]  /*7450*/  FMUL R6, R38.reuse, R10 ;  /* 0x0000000a26067220 */ /* 0x040fe20000400000 */
[C---:B------:R-:W-:Y:S01]  /*7460*/  FFMA R3, R41.reuse, R42, R3 ;  /* 0x0000002a29037223 */ /* 0x040fe20000000003 */
[----:B------:R-:W-:Y:S02]  /*7470*/  HADD2.F32 R48, -RZ, R48.H1_H1 ;  /* 0x30000030ff307230 */ /* 0x000fe40000004100 */
[C---:B------:R-:W-:Y:S01]  /*7480*/  FFMA R7, R41.reuse, R44, R7 ;  /* 0x0000002c29077223 */ /* 0x040fe20000000007 */
[C---:B------:R-:W-:Y:S01]  /*7490*/  FFMA R4, R41.reuse, R45, R4 ;  /* 0x0000002d29047223 */ /* 0x040fe20000000004 */
[C---:B------:R-:W-:Y:S01]  /*74a0*/  FFMA R5, R41.reuse, R46, R5 ;  /* 0x0000002e29057223 */ /* 0x040fe20000000005 */
[----:B------:R-:W-:Y:S01]  /*74b0*/  FFMA R6, R41, R47, R6 ;  /* 0x0000002f29067223 */ /* 0x000fe20000000006 */
[----:B------:R-:W-:Y:S01]  /*74c0*/  FMUL R11, R38, R11 ;  /* 0x0000000b260b7220 */ /* 0x000fe20000400000 */
[----:B------:R-:W-:Y:S01]  /*74d0*/  F2FP.F16.E4M3.UNPACK_B R40, R79.H1 ;  /* 0x0000004fff28723e */ /* 0x000fe200030006ff */
[--C-:B------:R-:W-:Y:S01]  /*74e0*/  HADD2.F32 R51, -RZ, R52.reuse.H0_H0 ;  /* 0x20000034ff337230 */ /* 0x100fe20000004100 */
[----:B-1----:R-:W-:Y:S01]  /*74f0*/  F2FP.SATFINITE.E4M3.F32.PACK_AB_MERGE_C R105, R7, R3, RZ ;  /* 0x000000030769723e */ /* 0x002fe200048070ff */
[C---:B------:R-:W-:Y:S01]  /*7500*/  FFMA R11, R41.reuse, R48, R11 ;  /* 0x00000030290b7223 */ /* 0x040fe2000000000b */
[C---:B------:R-:W-:Y:S01]  /*7510*/  FFMA R8, R41.reuse, R49, R8 ;  /* 0x0000003129087223 */ /* 0x040fe20000000008 */
[----:B------:R-:W-:Y:S01]  /*7520*/  FFMA R9, R41, R50, R9 ;  /* 0x0000003229097223 */ /* 0x000fe20000000009 */
[----:B------:R-:W-:Y:S01]  /*7530*/  F2FP.SATFINITE.E4M3.F32.PACK_AB_MERGE_C R104, R2, R0, R105 ;  /* 0x000000000268723e */ /* 0x000fe20004807069 */
[----:B------:R-:W-:Y:S01]  /*7540*/  HADD2.F32 R52, -RZ, R52.H1_H1 ;  /* 0x30000034ff347230 */ /* 0x000fe20000004100 */
[----:B------:R-:W-:Y:S01]  /*7550*/  F2FP.SATFINITE.E4M3.F32.PACK_AB_MERGE_C R106, R11, R6, RZ ;  /* 0x000000060b6a723e */ /* 0x000fe200048070ff */
[C---:B------:R-:W-:Y:S01]  /*7560*/  FMUL R10, R38.reuse, R14 ;  /* 0x0000000e260a7220 */ /* 0x040fe20000400000 */
[C---:B------:R-:W-:Y:S01]  /*7570*/  FMUL R15, R38.reuse, R15 ;  /* 0x0000000f260f7220 */ /* 0x040fe20000400000 */
[--C-:B------:R-:W-:Y:S01]  /*7580*/  HADD2.F32 R55, -RZ, R56.reuse.H0_H0 ;  /* 0x20000038ff377230 */ /* 0x100fe20000004100 */
[----:B------:R-:W-:Y:S01]  /*7590*/  F2FP.SATFINITE.E4M3.F32.PACK_AB_MERGE_C R105, R5, R4, R106 ;  /* 0x000000040569723e */ /* 0x000fe2000480706a */
[C---:B------:R-:W-:Y:S01]  /*75a0*/  FFMA R10, R41.reuse, R51, R10 ;  /* 0x00000033290a7223 */ /* 0x040fe2000000000a */
[C---:B------:R-:W-:Y:S01]  /*75b0*/  FFMA R15, R41.reuse, R52, R15 ;  /* 0x00000034290f7223 */ /* 0x040fe2000000000f */
[C---:B------:R-:W-:Y:S01]  /*75c0*/  FFMA R12, R41.reuse, R53, R12 ;  /* 0x00000035290c7223 */ /* 0x040fe2000000000c */
[C---:B------:R-:W-:Y:S01]  /*75d0*/  FFMA R13, R41.reuse, R54, R13 ;  /* 0x00000036290d7223 */ /* 0x040fe2000000000d */
[----:B------:R-:W-:Y:S02]  /*75e0*/  HADD2.F32 R56, -RZ, R56.H1_H1 ;  /* 0x30000038ff387230 */ /* 0x000fe40000004100 */
[C---:B------:R-:W-:Y:S01]  /*75f0*/  FMUL R14, R38.reuse, R18 ;  /* 0x00000012260e7220 */ /* 0x040fe20000400000 */
[C---:B------:R-:W-:Y:S01]  /*7600*/  FMUL R19, R38.reuse, R19 ;  /* 0x0000001326137220 */ /* 0x040fe20000400000 */
[--C-:B------:R-:W-:Y:S02]  /*7610*/  HADD2.F32 R59, -RZ, R60.reuse.H0_H0 ;  /* 0x2000003cff3b7230 */ /* 0x100fe40000004100 */
[C---:B------:R-:W-:Y:S01]  /*7620*/  FMUL R18, R38.reuse, R22 ;  /* 0x0000001626127220 */ /* 0x040fe20000400000 */
[C---:B------:R-:W-:Y:S01]  /*7630*/  FFMA R14, R41.reuse, R55, R14 ;  /* 0x00000037290e7223 */ /* 0x040fe2000000000e */
[----:B------:R-:W-:Y:S02]  /*7640*/  HADD2.F32 R60, -RZ, R60.H1_H1 ;  /* 0x3000003cff3c7230 */ /* 0x000fe40000004100 */
        /* <DEDUP_REMOVED lines=8> */
[C---:B------:R-:W-:Y:S01]  /*76d0*/  FFMA R23, R41.reuse, R60, R23 ;  /* 0x0000003c29177223 */ /* 0x040fe20000000017 */
[C---:B------:R-:W-:Y:S01]  /*76e0*/  FMUL R27, R38.reuse, R27 ;  /* 0x0000001b261b7220 */ /* 0x040fe20000400000 */
[C---:B------:R-:W-:Y:S01]  /*76f0*/  FFMA R20, R41.reuse, R61, R20 ;  /* 0x0000003d29147223 */ /* 0x040fe20000000014 */
[C---:B------:R-:W-:Y:S01]  /*7700*/  FFMA R21, R41.reuse, R62, R21 ;  /* 0x0000003e29157223 */ /* 0x040fe20000000015 */
[--C-:B------:R-:W-:Y:S02]  /*7710*/  HADD2.F32 R67, -RZ, R68.reuse.H0_H0 ;  /* 0x20000044ff437230 */ /* 0x100fe40000004100 */
[----:B------:R-:W-:Y:S01]  /*7720*/  FFMA R22, R41, R63, R22 ;  /* 0x0000003f29167223 */ /* 0x000fe20000000016 */
[----:B------:R-:W-:Y:S02]  /*7730*/  HADD2.F32 R68, -RZ, R68.H1_H1 ;  /* 0x30000044ff447230 */ /* 0x000fe40000004100 */
[C---:B------:R-:W-:Y:S01]  /*7740*/  FMUL R26, R38.reuse, R30 ;  /* 0x0000001e261a7220 */ /* 0x040fe20000400000 */
[----:B------:R-:W-:Y:S01]  /*7750*/  F2FP.SATFINITE.E4M3.F32.PACK_AB_MERGE_C R107, R15, R10, RZ ;  /* 0x0000000a0f6b723e */ /* 0x000fe200048070ff */
        /* <DEDUP_REMOVED lines=8> */
[----:B------:R-:W-:Y:S01]  /*77e0*/  F2FP.SATFINITE.E4M3.F32.PACK_AB_MERGE_C R106, R9, R8, R107 ;  /* 0x00000008096a723e */ /* 0x000fe2000480706b */
[----:B------:R-:W-:Y:S01]  /*77f0*/  FFMA R31, R41, R68, R31 ;  /* 0x00000044291f7223 */ /* 0x000fe2000000001f */
[----:B------:R-:W-:Y:S01]  /*7800*/  FMUL R35, R38, R35 ;  /* 0x0000002326237220 */ /* 0x000fe20000400000 */
[----:B------:R-:W-:Y:S01]  /*7810*/  F2FP.SATFINITE.E4M3.F32.PACK_AB_MERGE_C R107, R19, R14, RZ ;  /* 0x0000000e136b723e */ /* 0x000fe200048070ff */
[C---:B------:R-:W-:Y:S01]  /*7820*/  FFMA R28, R41.reuse, R69, R28 ;  /* 0x00000045291c7223 */ /* 0x040fe2000000001c */
[C---:B------:R-:W-:Y:S01]  /*7830*/  FFMA R29, R41.reuse, R70, R29 ;  /* 0x00000046291d7223 */ /* 0x040fe2000000001d */
[C---:B------:R-:W-:Y:S01]  /*7840*/  FFMA R30, R41.reuse, R43, R30 ;  /* 0x0000002b291e7223 */ /* 0x040fe2000000001e */
[----:B------:R-:W-:Y:S01]  /*7850*/  FFMA R35, R41, R40, R35 ;  /* 0x0000002829237223 */ /* 0x000fe20000000023 */
        /* <DEDUP_REMOVED lines=21> */
[----:B------:R-:W-:Y:S02]  /*79b0*/  UIADD3 UR4, UP0, UPT, UR62, 0x680, URZ ;  /* 0x000006803e047890 */ /* 0x000fe4000ff1e0ff */
[----:B------:R-:W-:Y:S02]  /*79c0*/  UIADD3 UR9, UPT, UPT, UR49, 0x40, URZ ;  /* 0x0000004031097890 */ /* 0x000fe4000fffe0ff */
[----:B------:R-:W-:Y:S02]  /*79d0*/  UIADD3 UR8, UPT, UPT, UR44, 0x5200, URZ ;  /* 0x000052002c087890 */ /* 0x000fe4000fffe0ff */
[----:B------:R-:W-:Y:S01]  /*79e0*/  UIADD3.X UR5, UPT, UPT, URZ, UR63, URZ, UP0, !UPT ;  /* 0x0000003fff057290 */ /* 0x000fe200087fe4ff */
[----:B------:R-:W-:Y:S01]  /*79f0*/  UMOV UR10, UR50 ;  /* 0x00000032000a7c82 */ /* 0x000fe20008000000 */
[----:B------:R-:W-:Y:S07]  /*7a00*/  UMOV UR11, UR36 ;  /* 0x00000024000b7c82 */ /* 0x000fee0008000000 */
[----:B------:R2:W-:Y:S01]  /*7a10*/  UTMASTG.3D [UR8], [UR4] ;  /* 0x00000008040073b5 */ /* 0x0005e20008010000 */
[----:B------:R0:W-:Y:S01]  /*7a20*/  UTMACMDFLUSH ;  /* 0x00000000000079b7 */ /* 0x0001e20000000000 */
[----:B--2---:R-:W-:Y:S04]  /*7a30*/  DEPBAR.LE SB0, 0x1 ;  /* 0x000080400000791a */ /* 0x004fe80000000000 */
.L_x_115:
[----:B------:R-:W-:Y:S05]  /*7a40*/  BSYNC.RECONVERGENT B0 ;  /* 0x0000000000007941 */ /* 0x000fea0003800200 */
.L_x_114:
        /* <DEDUP_REMOVED lines=16> */
.L_x_119:
[----:B------:R-:W-:Y:S05]  /*7b50*/  BSYNC B0 ;  /* 0x0000000000007941 */ /* 0x000fea0003800000 */
.L_x_118:
        /* <DEDUP_REMOVED lines=17> */
.L_x_117:
[----:B------:R-:W-:Y:S05]  /*7c70*/  BSYNC B1 ;  /* 0x0000000000017941 */ /* 0x000fea0003800000 */
.L_x_116:
        /* <DEDUP_REMOVED lines=21> */
.L_x_121:
        /* <DEDUP_REMOVED lines=18> */
[----:B------:R-:W-:Y:S01]  /*7ef0*/  ISETP.NE.AND P6, PT, R102, RZ, PT ;  /* 0x000000ff6600720c */ /* 0x000fe20003fc5270 */
[--C-:B------:R-:W-:Y:S01]  /*7f00*/  HADD2.F32 R49, -RZ, R50.reuse.H0_H0 ;  /* 0x20000032ff317230 */ /* 0x100fe20000004100 */
[----:B----4-:R-:W-:Y:S01]  /*7f10*/  F2FP.F16.E4M3.UNPACK_B R58, R76 ;  /* 0x0000004cff3a723e */ /* 0x010fe200020006ff */
[----:B------:R-:W-:Y:S01]  /*7f20*/  HADD2.F32 R50, -RZ, R50.H1_H1 ;  /* 0x30000032ff327230 */ /* 0x000fe20000004100 */
[----:B------:R-:W-:Y:S01]  /*7f30*/  F2FP.F16.E4M3.UNPACK_B R62, R77 ;  /* 0x0000004dff3e723e */ /* 0x000fe200020006ff */
[--C-:B------:R-:W-:Y:S01]  /*7f40*/  HADD2.F32 R53, -RZ, R54.reuse.H0_H0 ;  /* 0x20000036ff357230 */ /* 0x100fe20000004100 */
[----:B------:R-:W-:Y:S01]  /*7f50*/  F2FP.F16.E4M3.UNPACK_B R66, R78 ;  /* 0x0000004eff42723e */ /* 0x000fe200020006ff */
[----:B------:R-:W-:Y:S01]  /*7f60*/  HADD2.F32 R54, -RZ, R54.H1_H1 ;  /* 0x30000036ff367230 */ /* 0x000fe20000004100 */
[----:B------:R-:W-:Y:S01]  /*7f70*/  F2FP.F16.E4M3.UNPACK_B R70, R79 ;  /* 0x0000004fff46723e */ /* 0x000fe200020006ff */
[--C-:B------:R-:W-:Y:S01]  /*7f80*/  HADD2.F32 R57, -RZ, R58.reuse.H0_H0 ;  /* 0x2000003aff397230 */ /* 0x100fe20000004100 */
[----:B------:R-:W-:Y:S01]  /*7f90*/  F2FP.F16.E4M3.UNPACK_B R56, R75.H1 ;  /* 0x0000004bff38723e */ /* 0x000fe200030006ff */
[----:B------:R-:W-:Y:S01]  /*7fa0*/  HADD2.F32 R58, -RZ, R58.H1_H1 ;  /* 0x3000003aff3a7230 */ /* 0x000fe20000004100 */
[----:B------:R-:W-:Y:S01]  /*7fb0*/  F2FP.F16.E4M3.UNPACK_B R60, R76.H1 ;  /* 0x0000004cff3c723e */ /* 0x000fe200030006ff */
[--C-:B------:R-:W-:Y:S01]  /*7fc0*/  HADD2.F32 R61, -RZ, R62.reuse.H0_H0 ;  /* 0x2000003eff3d7230 */ /* 0x100fe20000004100 */
[----:B------:R-:W-:Y:S01]  /*7fd0*/  F2FP.F16.E4M3.UNPACK_B R64, R77.H1 ;  /* 0x0000004dff40723e */ /* 0x000fe200030006ff */
[----:B------:R-:W-:Y:S01]  /*7fe0*/  HADD2.F32 R62, -RZ, R62.H1_H1 ;  /* 0x3000003eff3e7230 */ /* 0x000fe20000004100 */
[----:B------:R-:W-:Y:S01]  /*7ff0*/  F2FP.F16.E4M3.UNPACK_B R68, R78.H1 ;  /* 0x0000004eff44723e */ /* 0x000fe200030006ff */
        /* <DEDUP_REMOVED lines=112> */
[----:B------:R-:W-:Y:S02]  /*8700*/  UIADD3 UR4, UPT, UPT, UR44, 0x4200, URZ ;  /* 0x000042002c047890 */ /* 0x000fe4000fffe0ff */
[----:B------:R-:W-:Y:S01]  /*8710*/  UIADD3 UR9, UPT, UPT, UR49, 0x80, URZ ;  /* 0x0000008031097890 */ /* 0x000fe2000fffe0ff */
[----:B------:R-:W-:Y:S01]  /*8720*/  UMOV UR10, UR50 ;  /* 0x00000032000a7c82 */ /* 0x000fe20008000000 */
[----:B------:R-:W-:Y:S02]  /*8730*/  UMOV UR11, UR36 ;  /* 0x00000024000b7c82 */ /* 0x000fe40008000000 */
        /* <DEDUP_REMOVED lines=8> */
.L_x_123:
[----:B------:R-:W-:Y:S05]  /*87c0*/  BSYNC.RECONVERGENT B0 ;  /* 0x0000000000007941 */ /* 0x000fea0003800200 */
.L_x_122:
        /* <DEDUP_REMOVED lines=16> */
.L_x_127:
[----:B------:R-:W-:Y:S05]  /*88d0*/  BSYNC B0 ;  /* 0x0000000000007941 */ /* 0x000fea0003800000 */
.L_x_126:
        /* <DEDUP_REMOVED lines=17> */
.L_x_125:
[----:B------:R-:W-:Y:S05]  /*89f0*/  BSYNC B1 ;  /* 0x0000000000017941 */ /* 0x000fea0003800000 */
.L_x_124:
        /* <DEDUP_REMOVED lines=21> */
.L_x_129:
[----:B------:R-:W-:Y:S01]  /*8b50*/  ISETP.NE.AND P0, PT, R97, RZ, PT ;  /* 0x000000ff6100720c */ /* 0x000fe20003f05270 */
[----:B------:R-:W-:Y:S05]  /*8b60*/  WARPSYNC.ALL ;  /* 0x0000000000007948 */ /* 0x000fea0003800000 */
[----:B------:R-:W-:Y:S01]  /*8b70*/  R2UR UR4, R39 ;  /* 0x00000000270472ca */ /* 0x000fe200000e0000 */
[----:B------:R-:W2:Y:S01]  /*8b80*/  S2UR UR6, SR_CgaCtaId ;  /* 0x00000000000679c3 */ /* 0x000ea20000008800 */
[-C--:B------:R-:W-:Y:S01]  /*8b90*/  F2FP.F16.E4M3.UNPACK_B R42, R72.reuse ;  /* 0x00000048ff2a723e */ /* 0x080fe200020006ff */
[----:B------:R-:W-:Y:S01]  /*8ba0*/  BSSY.RECONVERGENT B0, `(.L_x_130) ;  /* 0x000009b000007945 */ /* 0x000fe20003800200 */
[----:B------:R-:W-:Y:S02]  /*8bb0*/  F2FP.F16.E4M3.UNPACK_B R72, R72.H1 ;  /* 0x00000048ff48723e */ /* 0x000fe400030006ff */
[-C--:B------:R-:W-:Y:S01]  /*8bc0*/  F2FP.F16.E4M3.UNPACK_B R46, R73.reuse ;  /* 0x00000049ff2e723e */ /* 0x080fe200020006ff */
[--C-:B------:R-:W-:Y:S01]  /*8bd0*/  HADD2.F32 R40, -RZ, R42.reuse.H0_H0 ;  /* 0x2000002aff287230 */ /* 0x100fe20000004100 */
[----:B------:R-:W-:Y:S01]  /*8be0*/  F2FP.F16.E4M3.UNPACK_B R73, R73.H1 ;  /* 0x00000049ff49723e */ /* 0x000fe200030006ff */
[----:B------:R-:W-:Y:S01]  /*8bf0*/  HADD2.F32 R42, -RZ, R42.H1_H1 ;  /* 0x3000002aff2a7230 */ /* 0x000fe20000004100 */
[-C--:B------:R-:W-:Y:S01]  /*8c00*/  F2FP.F16.E4M3.UNPACK_B R50, R74.reuse ;  /* 0x0000004aff32723e */ /* 0x080fe200020006ff */
[----:B------:R-:W-:Y:S01]  /*8c10*/  HADD2.F32 R43, -RZ, R72.H0_H0 ;  /* 0x20000048ff2b7230 */ /* 0x000fe20000004100 */
[----:B------:R-:W-:Y:S01]  /*8c20*/  F2FP.F16.E4M3.UNPACK_B R74, R74.H1 ;  /* 0x0000004aff4a723e */ /* 0x000fe200030006ff */
[----:B------:R-:W-:Y:S01]  /*8c30*/  LDTM.16dp32bit_t0_t15.x32 R4, tmem[UR4+0xc0] ;  /* 0x0000c004000479ee */ /* 0x000fe20008a80000 */
[----:B------:R-:W3:Y:S01]  /*8c40*/  LDTM.16dp32bit_t16_t31.x32 R4, tmem[UR4+0xe0] ;  /* 0x0000e004000479ee */ /* 0x000ee20008aa0000 */
[----:B------:R-:W-:Y:S01]  /*8c50*/  NOP ;  /* 0x0000000000007918 */ /* 0x000fe20000000000 */
[--C-:B------:R-:W-:Y:S01]  /*8c60*/  HADD2.F32 R45, -RZ, R46.reuse.H0_H0 ;  /* 0x2000002eff2d7230 */ /* 0x100fe20000004100 */
[----:B------:R-:W-:Y:S01]  /*8c70*/  R2UR UR5, R71 ;  /* 0x00000000470572ca */ /* 0x000fe200000e0000 */
[----:B------:R-:W-:Y:S01]  /*8c80*/  HADD2.F32 R46, -RZ, R46.H1_H1 ;  /* 0x3000002eff2e7230 */ /* 0x000fe20000004100 */
[----:B------:R-:W-:Y:S01]  /*8c90*/  F2FP.F16.E4M3.UNPACK_B R54, R75 ;  /* 0x0000004bff36723e */ /* 0x000fe200020006ff */
        /* <DEDUP_REMOVED lines=10> */
[----:B------:R-:W-:Y:S01]  /*8d40*/  UIADD3 UR4, UPT, UPT, UR5, 0xe0, URZ ;  /* 0x000000e005047890 */ /* 0x000fe2000fffe0ff */
[----:B------:R-:W-:Y:S01]  /*8d50*/  HADD2.F32 R59, -RZ, R58.H1_H1 ;  /* 0x3000003aff3b7230 */ /* 0x000fe20000004100 */
[----:B------:R-:W-:Y:S01]  /*8d60*/  F2FP.F16.E4M3.UNPACK_B R76, R76.H1 ;  /* 0x0000004cff4c723e */ /* 0x000fe200030006ff */
[--C-:B------:R-:W-:Y:S01]  /*8d70*/  HADD2.F32 R60, -RZ, R62.reuse.H0_H0 ;  /* 0x2000003eff3c7230 */ /* 0x100fe20000004100 */
[----:B------:R-:W-:Y:S01]  /*8d80*/  F2FP.F16.E4M3.UNPACK_B R77, R77.H1 ;  /* 0x0000004dff4d723e */ /* 0x000fe200030006ff */
[----:B------:R-:W-:Y:S01]  /*8d90*/  HADD2.F32 R63, -RZ, R62.H1_H1 ;  /* 0x3000003eff3f7230 */ /* 0x000fe20000004100 */
[----:B------:R-:W-:Y:S01]  /*8da0*/  F2FP.F16.E4M3.UNPACK_B R78, R78.H1 ;  /* 0x0000004eff4e723e */ /* 0x000fe200030006ff */
[--C-:B------:R-:W-:Y:S01]  /*8db0*/  HADD2.F32 R64, -RZ, R66.reuse.H0_H0 ;  /* 0x20000042ff407230 */ /* 0x100fe20000004100 */
[----:B--2---:R-:W-:Y:S01]  /*8dc0*/  UPRMT UR4, UR6, 0x654, UR4 ;  /* 0x0000065406047896 */ /* 0x004fe20008000004 */
        /* <DEDUP_REMOVED lines=8> */
[----:B------:R-:W-:Y:S01]  /*8e50*/  SYNCS.ARRIVE.TRANS64.RED.A1T0 RZ, [UR4], RZ ;  /* 0x000000ffffff79a7 */ /* 0x000fe20008100404 */
[C---:B------:R-:W-:Y:S01]  /*8e60*/  FMUL R16, R38.reuse, R16 ;  /* 0x0000001026107220 */ /* 0x040fe20000400000 */
[C---:B------:R-:W-:Y:S01]  /*8e70*/  FMUL R17, R38.reuse, R17 ;  /* 0x0000001126117220 */ /* 0x040fe20000400000 */
[C---:B------:R-:W-:Y:S01]  /*8e80*/  FMUL R0, R38.reuse, R20 ;  /* 0x0000001426007220 */ /* 0x040fe20000400000 */
[C---:B------:R-:W-:Y:S01]  /*8e90*/  FMUL R2, R38.reuse, R21 ;  /* 0x0000001526027220 */ /* 0x040fe20000400000 */
[C---:B------:R-:W-:Y:S01]  /*8ea0*/  FMUL R20, R38.reuse, R25 ;  /* 0x0000001926147220 */ /* 0x040fe20000400000 */
[----:B------:R-:W-:Y:S02]  /*8eb0*/  HADD2.F32 R67, -RZ, R66.H1_H1 ;  /* 0x30000042ff437230 */ /* 0x000fe40000004100 */
[C---:B------:R-:W-:Y:S01]  /*8ec0*/  FMUL R6, R38.reuse, R6 ;  /* 0x0000000626067220 */ /* 0x040fe20000400000 */
[----:B------:R-:W-:Y:S02]  /*8ed0*/  HADD2.F32 R44, -RZ, R72.H1_H1 ;  /* 0x30000048ff2c7230 */ /* 0x000fe40000004100 */
[C---:B------:R-:W-:Y:S01]  /*8ee0*/  FMUL R7, R38.reuse, R7 ;  /* 0x0000000726077220 */ /* 0x040fe20000400000 */
[--C-:B------:R-:W-:Y:S02]  /*8ef0*/  HADD2.F32 R47, -RZ, R73.reuse.H0_H0 ;  /* 0x20000049ff2f7230 */ /* 0x100fe40000004100 */
[C---:B------:R-:W-:Y:S01]  /*8f00*/  FFMA R6, R41.reuse, R43, R6 ;  /* 0x0000002b29067223 */ /* 0x040fe20000000006 */
[--C-:B------:R-:W-:Y:S02]  /*8f10*/  HADD2.F32 R40, -RZ, R68.reuse.H0_H0 ;  /* 0x20000044ff287230 */ /* 0x100fe40000004100 */
[C---:B------:R-:W-:Y:S01]  /*8f20*/  FFMA R7, R41.reuse, R44, R7 ;  /* 0x0000002c29077223 */ /* 0x040fe20000000007 */
[C---:B------:R-:W-:Y:S01]  /*8f30*/  FFMA R8, R41.reuse, R45, R8 ;  /* 0x0000002d29087223 */ /* 0x040fe20000000008 */
[----:B------:R-:W-:Y:S01]  /*8f40*/  FFMA R9, R41, R46, R9 ;  /* 0x0000002e29097223 */ /* 0x000fe20000000009 */
[----:B------:R-:W-:Y:S02]  /*8f50*/  HADD2.F32 R43, -RZ, R68.H1_H1 ;  /* 0x30000044ff2b7230 */ /* 0x000fe40000004100 */
[C---:B------:R-:W-:Y:S01]  /*8f60*/  FMUL R10, R38.reuse, R10 ;  /* 0x0000000a260a7220 */ /* 0x040fe20000400000 */
[----:B------:R-:W-:Y:S01]  /*8f70*/  HADD2.F32 R48, -RZ, R73.H1_H1 ;  /* 0x30000049ff307230 */ /* 0x000fe20000004100 */
[----:B------:R-:W-:Y:S01]  /*8f80*/  F2FP.SATFINITE.E4M3.F32.PACK_AB_MERGE_C R100, R7, R6, RZ ;  /* 0x000000060764723e */ /* 0x000fe200048070ff */
[C---:B------:R-:W-:Y:S01]  /*8f90*/  FMUL R7, R38.reuse, R24 ;  /* 0x0000001826077220 */ /* 0x040fe20000400000 */
[----:B------:R-:W-:Y:S01]  /*8fa0*/  FFMA R10, R41, R47, R10 ;  /* 0x0000002f290a7223 */ /* 0x000fe2000000000a */
[C---:B------:R-:W-:Y:S01]  /*8fb0*/  FMUL R24, R38.reuse, R29 ;  /* 0x0000001d26187220 */ /* 0x040fe20000400000 */
[----:B------:R-:W-:Y:S01]  /*8fc0*/  F2FP.SATFINITE.E4M3.F32.PACK_AB_MERGE_C R100, R5, R4, R100 ;  /* 0x000000040564723e */ /* 0x000fe20004807064 */
[C---:B------:R-:W-:Y:S01]  /*8fd0*/  FMUL R11, R38.reuse, R11 ;  /* 0x0000000b260b7220 */ /* 0x040fe20000400000 */
[--C-:B------:R-:W-:Y:S02]  /*8fe0*/  HADD2.F32 R51, -RZ, R74.reuse.H0_H0 ;  /* 0x2000004aff337230 */ /* 0x100fe40000004100 */
[C---:B------:R-:W-:Y:S01]  /*8ff0*/  FMUL R14, R38.reuse, R14 ;  /* 0x0000000e260e7220 */ /* 0x040fe20000400000 */
[----:B------:R-:W-:Y:S02]  /*9000*/  HADD2.F32 R52, -RZ, R74.H1_H1 ;  /* 0x3000004aff347230 */ /* 0x000fe40000004100 */
[C---:B------:R-:W-:Y:S01]  /*9010*/  FFMA R11, R41.reuse, R48, R11 ;  /* 0x00000030290b7223 */ /* 0x040fe2000000000b */
[C---:B------:R-:W-:Y:S01]  /*9020*/  FFMA R12, R41.reuse, R49, R12 ;  /* 0x00000031290c7223 */ /* 0x040fe2000000000c */
[C---:B------:R-:W-:Y:S01]  /*9030*/  FFMA R13, R41.reuse, R50, R13 ;  /* 0x00000032290d7223 */ /* 0x040fe2000000000d */
[----:B------:R-:W-:Y:S01]  /*9040*/  FFMA R14, R41, R51, R14 ;  /* 0x00000033290e7223 */ /* 0x000fe2000000000e */
[C---:B------:R-:W-:Y:S01]  /*9050*/  FMUL R15, R38.reuse, R15 ;  /* 0x0000000f260f7220 */ /* 0x040fe20000400000 */
[--C-:B------:R-:W-:Y:S01]  /*9060*/  HADD2.F32 R55, -RZ, R75.reuse.H0_H0 ;  /* 0x2000004bff377230 */ /* 0x100fe20000004100 */
[----:B------:R-:W-:Y:S01]  /*9070*/  F2FP.SATFINITE.E4M3.F32.PACK_AB_MERGE_C R101, R11, R10, RZ ;  /* 0x0000000a0b65723e */ /* 0x000fe200048070ff */
[----:B------:R-:W-:Y:S02]  /*9080*/  HADD2.F32 R56, -RZ, R75.H1_H1 ;  /* 0x3000004bff387230 */ /* 0x000fe40000004100 */
[C---:B------:R-:W-:Y:S01]  /*9090*/  FFMA R15, R41.reuse, R52, R15 ;  /* 0x00000034290f7223 */ /* 0x040fe2000000000f */
[----:B------:R-:W-:Y:S01]  /*90a0*/  FFMA R16, R41, R53, R16 ;  /* 0x0000003529107223 */ /* 0x000fe20000000010 */
[----:B------:R-:W-:Y:S01]  /*90b0*/  F2FP.SATFINITE.E4M3.F32.PACK_AB_MERGE_C R101, R9, R8, R101 ;  /* 0x000000080965723e */ /* 0x000fe20004807065 */
[----:B------:R-:W-:Y:S01]  /*90c0*/  FFMA R17, R41, R54, R17 ;  /* 0x0000003629117223 */ /* 0x000fe20000000011 */
[C---:B------:R-:W-:Y:S01]  /*90d0*/  FMUL R18, R38.reuse, R18 ;  /* 0x0000001226127220 */ /* 0x040fe20000400000 */
[----:B------:R-:W-:Y:S01]  /*90e0*/  F2FP.SATFINITE.E4M3.F32.PACK_AB_MERGE_C R102, R15, R14, RZ ;  /* 0x0000000e0f66723e */ /* 0x000fe200048070ff */
[C---:B------:R-:W-:Y:S01]  /*90f0*/  FMUL R19, R38.reuse, R19 ;  /* 0x0000001326137220 */ /* 0x040fe20000400000 */
[--C-:B------:R-:W-:Y:S02]  /*9100*/  HADD2.F32 R58, -RZ, R76.reuse.H0_H0 ;  /* 0x2000004cff3a7230 */ /* 0x100fe40000004100 */
[----:B------:R-:W-:Y:S01]  /*9110*/  FFMA R18, R41, R55, R18 ;  /* 0x0000003729127223 */ /* 0x000fe20000000012 */
[----:B------:R-:W-:Y:S01]  /*9120*/  F2FP.SATFINITE.E4M3.F32.PACK_AB_MERGE_C R102, R13, R12, R102 ;  /* 0x0000000c0d66723e */ /* 0x000fe20004807066 */
[C---:B------:R-:W-:Y:S01]  /*9130*/  FFMA R19, R41.reuse, R56, R19 ;  /* 0x0000003829137223 */ /* 0x040fe20000000013 */
[----:B------:R-:W-:Y:S02]  /*9140*/  HADD2.F32 R61, -RZ, R76.H1_H1 ;  /* 0x3000004cff3d7230 */ /* 0x000fe40000004100 */
[C---:B------:R-:W-:Y:S01]  /*9150*/  FMUL R3, R38.reuse, R22 ;  /* 0x0000001626037220 */ /* 0x040fe20000400000 */
        /* <DEDUP_REMOVED lines=10> */
[C---:B------:R-:W-:Y:S01]  /*9200*/  FMUL R23, R38.reuse, R28 ;  /* 0x0000001c26177220 */ /* 0x040fe20000400000 */
[----:B------:R-:W-:Y:S01]  /*9210*/  F2FP.F16.E4M3.UNPACK_B R79, R79.H1 ;  /* 0x0000004fff4f723e */ /* 0x000fe200030006ff */
        /* <DEDUP_REMOVED lines=9> */
[C---:B------:R-:W-:Y:S01]  /*92b0*/  FFMA R24, R41.reuse, R67, R24 ;  /* 0x0000004329187223 */ /* 0x040fe20000000018 */
[C---:B------:R-:W-:Y:S01]  /*92c0*/  FMUL R28, R38.reuse, R33 ;  /* 0x00000021261c7220 */ /* 0x040fe20000400000 */
[--C-:B------:R-:W-:Y:S02]  /*92d0*/  HADD2.F32 R42, -RZ, R79.reuse.H0_H0 ;  /* 0x2000004fff2a7230 */ /* 0x100fe40000004100 */
[C---:B------:R-:W-:Y:S01]  /*92e0*/  FFMA R25, R41.reuse, R66, R25 ;  /* 0x0000004229197223 */ /* 0x040fe20000000019 */
[----:B------:R-:W-:Y:S02]  /*92f0*/  HADD2.F32 R71, -RZ, R79.H1_H1 ;  /* 0x3000004fff477230 */ /* 0x000fe40000004100 */
[C---:B------:R-:W-:Y:S01]  /*9300*/  FMUL R29, R38.reuse, R34 ;  /* 0x00000022261d7220 */ /* 0x040fe20000400000 */
        /* <DEDUP_REMOVED lines=9> */
[----:B-1----:R-:W-:Y:S01]  /*93a0*/  F2FP.SATFINITE.E4M3.F32.PACK_AB_MERGE_C R105, R22, R21, RZ ;  /* 0x000000151669723e */ /* 0x002fe200048070ff */
[----:B------:R1:W-:Y:S01]  /*93b0*/  STS.128 [R84+UR44+0x5200], R100 ;  /* 0x0052006454007988 */ /* 0x0003e20008000c2c */
[----:B------:R-:W-:Y:S02]  /*93c0*/  F2FP.SATFINITE.E4M3.F32.PACK_AB_MERGE_C R64, R26, R25, RZ ;  /* 0x000000191a40723e */ /* 0x000fe400048070ff */
[----:B------:R-:W-:Y:S02]  /*93d0*/  F2FP.SATFINITE.E4M3.F32.PACK_AB_MERGE_C R67, R30, R29, RZ ;  /* 0x0000001d1e43723e */ /* 0x000fe400048070ff */
[----:B------:R-:W-:Y:S02]  /*93e0*/  F2FP.SATFINITE.E4M3.F32.PACK_AB_MERGE_C R104, R2, R0, R3 ;  /* 0x000000000268723e */ /* 0x000fe40004807003 */
[----:B------:R-:W-:Y:S02]  /*93f0*/  F2FP.SATFINITE.E4M3.F32.PACK_AB_MERGE_C R105, R20, R7, R105 ;  /* 0x000000071469723e */ /* 0x000fe40004807069 */
[----:B------:R-:W-:Y:S02]  /*9400*/  F2FP.SATFINITE.E4M3.F32.PACK_AB_MERGE_C R106, R24, R23, R64 ;  /* 0x00000017186a723e */ /* 0x000fe40004807040 */
[----:B------:R-:W-:Y:S02]  /*9410*/  F2FP.SATFINITE.E4M3.F32.PACK_AB_MERGE_C R107, R28, R27, R67 ;  /* 0x0000001b1c6b723e */ /* 0x000fe40004807043 */
[----:B------:R-:W-:Y:S03]  /*9420*/  IADD3 R36, PT, PT, R36, 0x1, RZ ;  /* 0x0000000124247810 */ /* 0x000fe60007ffe0ff */
        /* <DEDUP_REMOVED lines=18> */
.L_x_131:
[----:B------:R-:W-:Y:S05]  /*9550*/  BSYNC.RECONVERGENT B0 ;  /* 0x0000000000007941 */ /* 0x000fea0003800200 */
.L_x_130:
[----:B------:R-:W-:Y:S01]  /*9560*/  R2UR UR4, R87 ;  /* 0x00000000570472ca */ /* 0x000fe200000e0000 */
[----:B------:R-:W-:Y:S01]  /*9570*/  BAR.SYNC.DEFER_BLOCKING 0x1, 0x80 ;  /* 0x0042000000007b1d */ /* 0x000fe20000010000 */
[C---:B------:R-:W-:Y:S01]  /*9580*/  ISETP.NE.AND P0, PT, R89.reuse, 0x2, PT ;  /* 0x000000025900780c */ /* 0x040fe20003f05270 */
[----:B------:R-:W-:Y:S01]  /*9590*/  UISETP.NE.AND UP0, UPT, UR45, URZ, UPT ;  /* 0x000000ff2d00728c */ /* 0x000fe2000bf05270 */
[----:B------:R-:W-:Y:S01]  /*95a0*/  ISETP.NE.AND P1, PT, R36, 0x4, PT ;  /* 0x000000042400780c */ /* 0x000fe20003f25270 */
[----:B------:R-:W-:Y:S01]  /*95b0*/  UIADD3 UR20, UPT, UPT, UR37, UR59, URZ ;  /* 0x0000003b25147290 */ /* 0x000fe2000fffe0ff */
[----:B------:R-:W-:Y:S02]  /*95c0*/  SEL R5, RZ, 0x1, P0 ;  /* 0x00000001ff057807 */ /* 0x000fe40000000000 */
[----:B------:R-:W-:Y:S02]  /*95d0*/  SEL R3, RZ, 0x1, P1 ;  /* 0x00000001ff037807 */ /* 0x000fe40000800000 */
[----:B------:R-:W-:Y:S02]  /*95e0*/  LOP3.LUT R92, R92, R5, RZ, 0x3c, !PT ;  /* 0x000000055c5c7212 */ /* 0x000fe400078e3cff */
[----:B------:R-:W-:Y:S01]  /*95f0*/  LOP3.LUT R94, R94, R3, RZ, 0x3c, !PT ;  /* 0x000000035e5e7212 */ /* 0x000fe200078e3cff */
[----:B------:R-:W-:Y:S01]  /*9600*/  UIADD3 UR16, UPT, UPT, UR38, UR4, URZ ;  /* 0x0000000426107290 */ /* 0x000fe2000fffe0ff */
[----:B------:R-:W-:Y:S02]  /*9610*/  SEL R89, R89, RZ, P0 ;  /* 0x000000ff59597207 */ /* 0x000fe40000000000 */
[----:B------:R-:W-:Y:S01]  /*9620*/  SEL R36, R36, RZ, P1 ;  /* 0x000000ff24247207 */ /* 0x000fe20000800000 */
[----:B------:R-:W-:Y:S01]  /*9630*/  UMOV UR36, UR58 ;  /* 0x0000003a00247c82 */ /* 0x000fe20008000000 */
[----:B------:R-:W-:Y:S07]  /*9640*/  BRA.U UP0, `(.L_x_132) ;  /* 0xffffffb900e07547 */ /* 0x000fee000b83ffff */
[----:B------:R-:W-:Y:S05]  /*9650*/  EXIT ;  /* 0x000000000000794d */ /* 0x000fea0003800000 */
.L_x_24:
[----:B--2---:R2:W3:Y:S02]  /*9660*/  SYNCS.PHASECHK.TRANS64.TRYWAIT P0, [R0+URZ+0x110], R3 ;  /* 0x00011003000075a7 */ /* 0x0044e400080011ff */
[----:B---3--:R-:W-:Y:S05]  /*9670*/  @!P0 NANOSLEEP.SYNCS 0x989680 ;  /* 0x009896800000895d */ /* 0x008fea0003900000 */
[----:B------:R-:W3:Y:S02]  /*9680*/  @!P0 SYNCS.PHASECHK.TRANS64 P0, [R0+URZ+0x110], R3 ;  /* 0x00011003000085a7 */ /* 0x000ee400080010ff */
[----:B---3--:R-:W-:Y:S05]  /*9690*/  @!P0 BRA `(.L_x_24) ;  /* 0xfffffffc00f08947 */ /* 0x008fea000383ffff */
[----:B------:R-:W-:Y:S05]  /*96a0*/  BRA `(.L_x_133) ;  /* 0xffffff8000907947 */ /* 0x000fea000383ffff */
.L_x_27:
[----:B--2---:R-:W-:-:S07]  /*96b0*/  MOV R0, UR33 ;  /* 0x0000002100007c02 */ /* 0x004fce0008000f00 */
.L_x_134:
[----:B--2---:R2:W3:Y:S02]  /*96c0*/  SYNCS.PHASECHK.TRANS64.TRYWAIT P0, [R0+URZ+0x28], R3 ;  /* 0x00002803000075a7 */ /* 0x0044e400080011ff */
[----:B---3--:R-:W-:Y:S05]  /*96d0*/  @!P0 NANOSLEEP.SYNCS 0x989680 ;  /* 0x009896800000895d */ /* 0x008fea0003900000 */
[----:B------:R-:W3:Y:S02]  /*96e0*/  @!P0 SYNCS.PHASECHK.TRANS64 P0, [R0+URZ+0x28], R3 ;  /* 0x00002803000085a7 */ /* 0x000ee400080010ff */
[----:B---3--:R-:W-:Y:S05]  /*96f0*/  @!P0 BRA `(.L_x_134) ;  /* 0xfffffffc00f08947 */ /* 0x008fea000383ffff */
[----:B------:R-:W-:Y:S05]  /*9700*/  BRA `(.L_x_26) ;  /* 0xffffff8000d07947 */ /* 0x000fea000383ffff */
.L_x_34:
[----:B-1----:R-:W-:-:S07]  /*9710*/  MOV R0, UR17 ;  /* 0x0000001100007c02 */ /* 0x002fce0008000f00 */
.L_x_135:
[----:B-1----:R1:W2:Y:S02]  /*9720*/  SYNCS.PHASECHK.TRANS64.TRYWAIT P0, [R0+URZ+0x28], R3 ;  /* 0x00002803000075a7 */ /* 0x0022a400080011ff */
[----:B--2---:R-:W-:Y:S05]  /*9730*/  @!P0 NANOSLEEP.SYNCS 0x989680 ;  /* 0x009896800000895d */ /* 0x004fea0003900000 */
[----:B------:R-:W2:Y:S02]  /*9740*/  @!P0 SYNCS.PHASECHK.TRANS64 P0, [R0+URZ+0x28], R3 ;  /* 0x00002803000085a7 */ /* 0x000ea400080010ff */
[----:B--2---:R-:W-:Y:S05]  /*9750*/  @!P0 BRA `(.L_x_135) ;  /* 0xfffffffc00f08947 */ /* 0x004fea000383ffff */
[----:B------:R-:W-:Y:S05]  /*9760*/  BRA `(.L_x_33) ;  /* 0xffffff84008c7947 */ /* 0x000fea000383ffff */
.L_x_39:
[----:B-1----:R1:W2:Y:S02]  /*9770*/  SYNCS.PHASECHK.TRANS64.TRYWAIT P0, [R3+URZ+0xa0], R0 ;  /* 0x0000a000030075a7 */ /* 0x0022a400080011ff */
[----:B--2---:R-:W-:Y:S05]  /*9780*/  @!P0 NANOSLEEP.SYNCS 0x989680 ;  /* 0x009896800000895d */ /* 0x004fea0003900000 */
[----:B------:R-:W2:Y:S02]  /*9790*/  @!P0 SYNCS.PHASECHK.TRANS64 P0, [R3+URZ+0xa0], R0 ;  /* 0x0000a000030085a7 */ /* 0x000ea400080010ff */
[----:B--2---:R-:W-:Y:S05]  /*97a0*/  @!P0 BRA `(.L_x_39) ;  /* 0xfffffffc00f08947 */ /* 0x004fea000383ffff */
[----:B------:R-:W-:Y:S05]  /*97b0*/  BRA `(.L_x_136) ;  /* 0xffffff88002c7947 */ /* 0x000fea000383ffff */
.L_x_43:
[----:B-1----:R-:W-:-:S07]  /*97c0*/  MOV R0, UR4 ;  /* 0x0000000400007c02 */ /* 0x002fce0008000f00 */
.L_x_137:
[----:B-1----:R1:W2:Y:S02]  /*97d0*/  SYNCS.PHASECHK.TRANS64.TRYWAIT P0, [R0+URZ], R3 ;  /* 0x00000003000075a7 */ /* 0x0022a400080011ff */
[----:B--2---:R-:W-:Y:S05]  /*97e0*/  @!P0 NANOSLEEP.SYNCS 0x989680 ;  /* 0x009896800000895d */ /* 0x004fea0003900000 */
[----:B------:R-:W2:Y:S02]  /*97f0*/  @!P0 SYNCS.PHASECHK.TRANS64 P0, [R0+URZ], R3 ;  /* 0x00000003000085a7 */ /* 0x000ea400080010ff */
[----:B--2---:R-:W-:Y:S05]  /*9800*/  @!P0 BRA `(.L_x_137) ;  /* 0xfffffffc00f08947 */ /* 0x004fea000383ffff */
[----:B------:R-:W-:Y:S05]  /*9810*/  BRA `(.L_x_138) ;  /* 0xffffff8c00d47947 */ /* 0x000fea000383ffff */
.L_x_44:
[----:B------:R-:W-:-:S07]  /*9820*/  MOV R0, UR5 ;  /* 0x0000000500007c02 */ /* 0x000fce0008000f00 */
.L_x_139:
[----:B-1----:R1:W2:Y:S02]  /*9830*/  SYNCS.PHASECHK.TRANS64.TRYWAIT P0, [R0+URZ], R3 ;  /* 0x00000003000075a7 */ /* 0x0022a400080011ff */
[----:B--2---:R-:W-:Y:S05]  /*9840*/  @!P0 NANOSLEEP.SYNCS 0x989680 ;  /* 0x009896800000895d */ /* 0x004fea0003900000 */
[----:B------:R-:W2:Y:S02]  /*9850*/  @!P0 SYNCS.PHASECHK.TRANS64 P0, [R0+URZ], R3 ;  /* 0x00000003000085a7 */ /* 0x000ea400080010ff */
[----:B--2---:R-:W-:Y:S05]  /*9860*/  @!P0 BRA `(.L_x_139) ;  /* 0xfffffffc00f08947 */ /* 0x004fea000383ffff */
[----:B------:R-:W-:Y:S05]  /*9870*/  BRA `(.L_x_140) ;  /* 0xffffff8c00e07947 */ /* 0x000fea000383ffff */
.L_x_45:
[----:B------:R-:W-:-:S07]  /*9880*/  MOV R0, UR5 ;  /* 0x0000000500007c02 */ /* 0x000fce0008000f00 */
.L_x_141:
[----:B-1----:R1:W2:Y:S02]  /*9890*/  SYNCS.PHASECHK.TRANS64.TRYWAIT P0, [R0+URZ], R3 ;  /* 0x00000003000075a7 */ /* 0x0022a400080011ff */
[----:B--2---:R-:W-:Y:S05]  /*98a0*/  @!P0 NANOSLEEP.SYNCS 0x989680 ;  /* 0x009896800000895d */ /* 0x004fea0003900000 */
[----:B------:R-:W2:Y:S02]  /*98b0*/  @!P0 SYNCS.PHASECHK.TRANS64 P0, [R0+URZ], R3 ;  /* 0x00000003000085a7 */ /* 0x000ea400080010ff */
[----:B--2---:R-:W-:Y:S05]  /*98c0*/  @!P0 BRA `(.L_x_141) ;  /* 0xfffffffc00f08947 */ /* 0x004fea000383ffff */
[----:B------:R-:W-:Y:S05]  /*98d0*/  BRA `(.L_x_142) ;  /* 0xffffff8c00ec7947 */ /* 0x000fea000383ffff */
.L_x_46:
[----:B------:R-:W-:-:S07]  /*98e0*/  MOV R0, UR5 ;  /* 0x0000000500007c02 */ /* 0x000fce0008000f00 */
.L_x_143:
[----:B-1----:R1:W2:Y:S02]  /*98f0*/  SYNCS.PHASECHK.TRANS64.TRYWAIT P0, [R0+URZ], R3 ;  /* 0x00000003000075a7 */ /* 0x0022a400080011ff */
[----:B--2---:R-:W-:Y:S05]  /*9900*/  @!P0 NANOSLEEP.SYNCS 0x989680 ;  /* 0x009896800000895d */ /* 0x004fea0003900000 */
[----:B------:R-:W2:Y:S02]  /*9910*/  @!P0 SYNCS.PHASECHK.TRANS64 P0, [R0+URZ], R3 ;  /* 0x00000003000085a7 */ /* 0x000ea400080010ff */
[----:B--2---:R-:W-:Y:S05]  /*9920*/  @!P0 BRA `(.L_x_143) ;  /* 0xfffffffc00f08947 */ /* 0x004fea000383ffff */
[----:B------:R-:W-:Y:S05]  /*9930*/  BRA `(.L_x_144) ;  /* 0xffffff8c00f87947 */ /* 0x000fea000383ffff */
.L_x_49:
[----:B-1----:R1:W2:Y:S02]  /*9940*/  SYNCS.PHASECHK.TRANS64.TRYWAIT P0, [R2+URZ+0x100], R5 ;  /* 0x00010005020075a7 */ /* 0x0022a400080011ff */
[----:B--2---:R-:W-:Y:S05]  /*9950*/  @!P0 NANOSLEEP.SYNCS 0x989680 ;  /* 0x009896800000895d */ /* 0x004fea0003900000 */
[----:B------:R-:W2:Y:S02]  /*9960*/  @!P0 SYNCS.PHASECHK.TRANS64 P0, [R2+URZ+0x100], R5 ;  /* 0x00010005020085a7 */ /* 0x000ea400080010ff */
[----:B--2---:R-:W-:Y:S05]  /*9970*/  @!P0 BRA `(.L_x_49) ;  /* 0xfffffffc00f08947 */ /* 0x004fea000383ffff */
[----:B------:R-:W-:Y:S05]  /*9980*/  BRA `(.L_x_145) ;  /* 0xffffff90005c7947 */ /* 0x000fea000383ffff */
.L_x_50:
[----:B------:R-:W-:-:S07]  /*9990*/  MOV R2, UR4 ;  /* 0x0000000400027c02 */ /* 0x000fce0008000f00 */
.L_x_146:
[----:B-1----:R1:W2:Y:S02]  /*99a0*/  SYNCS.PHASECHK.TRANS64.TRYWAIT P0, [R2+URZ+0xb0], R5 ;  /* 0x0000b005020075a7 */ /* 0x0022a400080011ff */
[----:B--2---:R-:W-:Y:S05]  /*99b0*/  @!P0 NANOSLEEP.SYNCS 0x989680 ;  /* 0x009896800000895d */ /* 0x004fea0003900000 */
[----:B------:R-:W2:Y:S02]  /*99c0*/  @!P0 SYNCS.PHASECHK.TRANS64 P0, [R2+URZ+0xb0], R5 ;  /* 0x0000b005020085a7 */ /* 0x000ea400080010ff */
[----:B--2---:R-:W-:Y:S05]  /*99d0*/  @!P0 BRA `(.L_x_146) ;  /* 0xfffffffc00f08947 */ /* 0x004fea000383ffff */
[----:B------:R-:W-:Y:S05]  /*99e0*/  BRA `(.L_x_147) ;  /* 0xffffff90006c7947 */ /* 0x000fea000383ffff */
.L_x_51:
[----:B-1----:R1:W2:Y:S02]  /*99f0*/  SYNCS.PHASECHK.TRANS64.TRYWAIT P1, [R2+URZ+0xa0], R5 ;  /* 0x0000a005020075a7 */ /* 0x0022a400080211ff */
[----:B--2---:R-:W-:Y:S05]  /*9a00*/  @!P1 NANOSLEEP.SYNCS 0x989680 ;  /* 0x009896800000995d */ /* 0x004fea0003900000 */
[----:B------:R-:W2:Y:S02]  /*9a10*/  @!P1 SYNCS.PHASECHK.TRANS64 P1, [R2+URZ+0xa0], R5 ;  /* 0x0000a005020095a7 */ /* 0x000ea400080210ff */
[----:B--2---:R-:W-:Y:S05]  /*9a20*/  @!P1 BRA `(.L_x_51) ;  /* 0xfffffffc00f09947 */ /* 0x004fea000383ffff */
[----:B------:R-:W-:Y:S05]  /*9a30*/  BRA `(.L_x_148) ;  /* 0xffffff90009c7947 */ /* 0x000fea000383ffff */
.L_x_54:
[----:B------:R-:W-:-:S07]  /*9a40*/  MOV R0, UR4 ;  /* 0x0000000400007c02 */ /* 0x000fce0008000f00 */
.L_x_149:
[----:B-1----:R1:W2:Y:S02]  /*9a50*/  SYNCS.PHASECHK.TRANS64.TRYWAIT P0, [R0+URZ+0xb0], R3 ;  /* 0x0000b003000075a7 */ /* 0x0022a400080011ff */
[----:B--2---:R-:W-:Y:S05]  /*9a60*/  @!P0 NANOSLEEP.SYNCS 0x989680 ;  /* 0x009896800000895d */ /* 0x004fea0003900000 */
[----:B------:R-:W2:Y:S02]  /*9a70*/  @!P0 SYNCS.PHASECHK.TRANS64 P0, [R0+URZ+0xb0], R3 ;  /* 0x0000b003000085a7 */ /* 0x000ea400080010ff */
[----:B--2---:R-:W-:Y:S05]  /*9a80*/  @!P0 BRA `(.L_x_149) ;  /* 0xfffffffc00f08947 */ /* 0x004fea000383ffff */
[----:B------:R-:W-:Y:S05]  /*9a90*/  BRA `(.L_x_53) ;  /* 0xffffff9000f07947 */ /* 0x000fea000383ffff */
.L_x_61:
[----:B-1----:R1:W2:Y:S02]  /*9aa0*/  SYNCS.PHASECHK.TRANS64.TRYWAIT P1, [R0+URZ+0xa0], R5 ;  /* 0x0000a005000075a7 */ /* 0x0022a400080211ff */
[----:B--2---:R-:W-:Y:S05]  /*9ab0*/  @!P1 NANOSLEEP.SYNCS 0x989680 ;  /* 0x009896800000995d */ /* 0x004fea0003900000 */
[----:B------:R-:W2:Y:S02]  /*9ac0*/  @!P1 SYNCS.PHASECHK.TRANS64 P1, [R0+URZ+0xa0], R5 ;  /* 0x0000a005000095a7 */ /* 0x000ea400080210ff */
[----:B--2---:R-:W-:Y:S05]  /*9ad0*/  @!P1 BRA `(.L_x_61) ;  /* 0xfffffffc00f09947 */ /* 0x004fea000383ffff */
[----:B------:R-:W-:Y:S05]  /*9ae0*/  BRA `(.L_x_150) ;  /* 0xffffff9800507947 */ /* 0x000fea000383ffff */
.L_x_62:
[----:B------:R-:W-:-:S07]  /*9af0*/  MOV R3, UR19 ;  /* 0x0000001300037c02 */ /* 0x000fce0008000f00 */
.L_x_151:
[----:B-1----:R1:W2:Y:S02]  /*9b00*/  SYNCS.PHASECHK.TRANS64.TRYWAIT P0, [R3+URZ+0xe0], R0 ;  /* 0x0000e000030075a7 */ /* 0x0022a400080011ff */
[----:B--2---:R-:W-:Y:S05]  /*9b10*/  @!P0 NANOSLEEP.SYNCS 0x989680 ;  /* 0x009896800000895d */ /* 0x004fea0003900000 */
[----:B------:R-:W2:Y:S02]  /*9b20*/  @!P0 SYNCS.PHASECHK.TRANS64 P0, [R3+URZ+0xe0], R0 ;  /* 0x0000e000030085a7 */ /* 0x000ea400080010ff */
[----:B--2---:R-:W-:Y:S05]  /*9b30*/  @!P0 BRA `(.L_x_151) ;  /* 0xfffffffc00f08947 */ /* 0x004fea000383ffff */
[----:B------:R-:W-:Y:S05]  /*9b40*/  BRA `(.L_x_152) ;  /* 0xffffff9800847947 */ /* 0x000fea000383ffff */
.L_x_65:
[----:B------:R-:W-:Y:S07]  /*9b50*/  MOV R0, UR6 ;  /* 0x0000000600007c02 */ /* 0x000fee0008000f00 */
.L_x_153:
[----:B-1----:R1:W2:Y:S02]  /*9b60*/  SYNCS.PHASECHK.TRANS64.TRYWAIT P0, [R0+URZ], R3 ;  /* 0x00000003000075a7 */ /* 0x0022a400080011ff */
[----:B--2---:R-:W-:Y:S05]  /*9b70*/  @!P0 NANOSLEEP.SYNCS 0x989680 ;  /* 0x009896800000895d */ /* 0x004fea0003900000 */
[----:B------:R-:W2:Y:S02]  /*9b80*/  @!P0 SYNCS.PHASECHK.TRANS64 P0, [R0+URZ], R3 ;  /* 0x00000003000085a7 */ /* 0x000ea400080010ff */
[----:B--2---:R-:W-:Y:S05]  /*9b90*/  @!P0 BRA `(.L_x_153) ;  /* 0xfffffffc00f08947 */ /* 0x004fea000383ffff */
[----:B------:R-:W-:Y:S05]  /*9ba0*/  BRA `(.L_x_64) ;  /* 0xffffff9800bc7947 */ /* 0x000fea000383ffff */
.L_x_68:
[----:B------:R-:W-:-:S07]  /*9bb0*/  MOV R0, UR4 ;  /* 0x0000000400007c02 */ /* 0x000fce0008000f00 */
.L_x_154:
[----:B--2---:R2:W4:Y:S02]  /*9bc0*/  SYNCS.PHASECHK.TRANS64.TRYWAIT P0, [R0+URZ], R3 ;  /* 0x00000003000075a7 */ /* 0x00452400080011ff */
[----:B----4-:R-:W-:Y:S05]  /*9bd0*/  @!P0 NANOSLEEP.SYNCS 0x989680 ;  /* 0x009896800000895d */ /* 0x010fea0003900000 */
[----:B------:R-:W4:Y:S02]  /*9be0*/  @!P0 SYNCS.PHASECHK.TRANS64 P0, [R0+URZ], R3 ;  /* 0x00000003000085a7 */ /* 0x000f2400080010ff */
[----:B----4-:R-:W-:Y:S05]  /*9bf0*/  @!P0 BRA `(.L_x_154) ;  /* 0xfffffffc00f08947 */ /* 0x010fea000383ffff */
[----:B------:R-:W-:Y:S05]  /*9c00*/  BRA `(.L_x_155) ;  /* 0xffffff9c005c7947 */ /* 0x000fea000383ffff */
.L_x_69:
[----:B------:R-:W-:-:S07]  /*9c10*/  MOV R0, UR5 ;  /* 0x0000000500007c02 */ /* 0x000fce0008000f00 */
.L_x_156:
[----:B-1----:R1:W2:Y:S02]  /*9c20*/  SYNCS.PHASECHK.TRANS64.TRYWAIT P0, [R0+URZ], R3 ;  /* 0x00000003000075a7 */ /* 0x0022a400080011ff */
[----:B--2---:R-:W-:Y:S05]  /*9c30*/  @!P0 NANOSLEEP.SYNCS 0x989680 ;  /* 0x009896800000895d */ /* 0x004fea0003900000 */
[----:B------:R-:W2:Y:S02]  /*9c40*/  @!P0 SYNCS.PHASECHK.TRANS64 P0, [R0+URZ], R3 ;  /* 0x00000003000085a7 */ /* 0x000ea400080010ff */
[----:B--2---:R-:W-:Y:S05]  /*9c50*/  @!P0 BRA `(.L_x_156) ;  /* 0xfffffffc00f08947 */ /* 0x004fea000383ffff */
[----:B------:R-:W-:Y:S05]  /*9c60*/  BRA `(.L_x_157) ;  /* 0xffffff9c00687947 */ /* 0x000fea000383ffff */
.L_x_70:
[----:B------:R-:W-:-:S07]  /*9c70*/  MOV R0, UR5 ;  /* 0x0000000500007c02 */ /* 0x000fce0008000f00 */
.L_x_158:
[----:B-1----:R1:W2:Y:S02]  /*9c80*/  SYNCS.PHASECHK.TRANS64.TRYWAIT P0, [R0+URZ], R3 ;  /* 0x00000003000075a7 */ /* 0x0022a400080011ff */
[----:B--2---:R-:W-:Y:S05]  /*9c90*/  @!P0 NANOSLEEP.SYNCS 0x989680 ;  /* 0x009896800000895d */ /* 0x004fea0003900000 */
[----:B------:R-:W2:Y:S02]  /*9ca0*/  @!P0 SYNCS.PHASECHK.TRANS64 P0, [R0+URZ], R3 ;  /* 0x00000003000085a7 */ /* 0x000ea400080010ff */
[----:B--2---:R-:W-:Y:S05]  /*9cb0*/  @!P0 BRA `(.L_x_158) ;  /* 0xfffffffc00f08947 */ /* 0x004fea000383ffff */
[----:B------:R-:W-:Y:S05]  /*9cc0*/  BRA `(.L_x_159) ;  /* 0xffffff9c00747947 */ /* 0x000fea000383ffff */
.L_x_71:
[----:B------:R-:W-:-:S07]  /*9cd0*/  MOV R0, UR4 ;  /* 0x0000000400007c02 */ /* 0x000fce0008000f00 */
.L_x_160:
[----:B-1----:R1:W2:Y:S02]  /*9ce0*/  SYNCS.PHASECHK.TRANS64.TRYWAIT P0, [R0+URZ], R3 ;  /* 0x00000003000075a7 */ /* 0x0022a400080011ff */
[----:B--2---:R-:W-:Y:S05]  /*9cf0*/  @!P0 NANOSLEEP.SYNCS 0x989680 ;  /* 0x009896800000895d */ /* 0x004fea0003900000 */
[----:B------:R-:W2:Y:S02]  /*9d00*/  @!P0 SYNCS.PHASECHK.TRANS64 P0, [R0+URZ], R3 ;  /* 0x00000003000085a7 */ /* 0x000ea400080010ff */
[----:B--2---:R-:W-:Y:S05]  /*9d10*/  @!P0 BRA `(.L_x_160) ;  /* 0xfffffffc00f08947 */ /* 0x004fea000383ffff */
[----:B------:R-:W-:Y:S05]  /*9d20*/  BRA `(.L_x_161) ;  /* 0xffffff9c00807947 */ /* 0x000fea000383ffff */
.L_x_76:
[----:B--2---:R2:W3:Y:S02]  /*9d30*/  SYNCS.PHASECHK.TRANS64.TRYWAIT P0, [R12+URZ+0xa0], R9 ;  /* 0x0000a0090c0075a7 */ /* 0x0044e400080011ff */
[----:B---3--:R-:W-:Y:S05]  /*9d40*/  @!P0 NANOSLEEP.SYNCS 0x989680 ;  /* 0x009896800000895d */ /* 0x008fea0003900000 */
[----:B------:R-:W3:Y:S02]  /*9d50*/  @!P0 SYNCS.PHASECHK.TRANS64 P0, [R12+URZ+0xa0], R9 ;  /* 0x0000a0090c0085a7 */ /* 0x000ee400080010ff */
[----:B---3--:R-:W-:Y:S05]  /*9d60*/  @!P0 BRA `(.L_x_76) ;  /* 0xfffffffc00f08947 */ /* 0x008fea000383ffff */
[----:B------:R-:W-:Y:S05]  /*9d70*/  BRA `(.L_x_162) ;  /* 0xffffffa000b07947 */ /* 0x000fea000383ffff */
.L_x_79:
[----:B------:R-:W-:Y:S07]  /*9d80*/  MOV R0, UR21 ;  /* 0x0000001500007c02 */ /* 0x000fee0008000f00 */
.L_x_163:
[----:B--2---:R2:W3:Y:S02]  /*9d90*/  SYNCS.PHASECHK.TRANS64.TRYWAIT P2, [R0+URZ+0x98], R11 ;  /* 0x0000980b000075a7 */ /* 0x0044e400080411ff */
[----:B---3--:R-:W-:Y:S05]  /*9da0*/  @!P2 NANOSLEEP.SYNCS 0x989680 ;  /* 0x009896800000a95d */ /* 0x008fea0003900000 */
[----:B------:R-:W3:Y:S02]  /*9db0*/  @!P2 SYNCS.PHASECHK.TRANS64 P2, [R0+URZ+0x98], R11 ;  /* 0x0000980b0000a5a7 */ /* 0x000ee400080410ff */
[----:B---3--:R-:W-:Y:S05]  /*9dc0*/  @!P2 BRA `(.L_x_163) ;  /* 0xfffffffc00f0a947 */ /* 0x008fea000383ffff */
[----:B------:R-:W-:Y:S05]  /*9dd0*/  BRA `(.L_x_78) ;  /* 0xffffffa800187947 */ /* 0x000fea000383ffff */
.L_x_82:
[----:B--2---:R-:W-:Y:S07]  /*9de0*/  MOV R0, UR21 ;  /* 0x0000001500007c02 */ /* 0x004fee0008000f00 */
.L_x_164:
[----:B--2---:R2:W3:Y:S02]  /*9df0*/  SYNCS.PHASECHK.TRANS64.TRYWAIT P0, [R0+URZ+0x70], R9 ;  /* 0x00007009000075a7 */ /* 0x0044e400080011ff */
[----:B---3--:R-:W-:Y:S05]  /*9e00*/  @!P0 NANOSLEEP.SYNCS 0x989680 ;  /* 0x009896800000895d */ /* 0x008fea0003900000 */
[----:B------:R-:W3:Y:S02]  /*9e10*/  @!P0 SYNCS.PHASECHK.TRANS64 P0, [R0+URZ+0x70], R9 ;  /* 0x00007009000085a7 */ /* 0x000ee400080010ff */
[----:B---3--:R-:W-:Y:S05]  /*9e20*/  @!P0 BRA `(.L_x_164) ;  /* 0xfffffffc00f08947 */ /* 0x008fea000383ffff */
[----:B------:R-:W-:Y:S05]  /*9e30*/  BRA `(.L_x_165) ;  /* 0xffffffa800747947 */ /* 0x000fea000383ffff */
.L_x_83:
[----:B------:R-:W-:Y:S07]  /*9e40*/  MOV R0, UR21 ;  /* 0x0000001500007c02 */ /* 0x000fee0008000f00 */
.L_x_166:
[----:B--2---:R2:W3:Y:S02]  /*9e50*/  SYNCS.PHASECHK.TRANS64.TRYWAIT P0, [R0+URZ+0x78], R9 ;  /* 0x00007809000075a7 */ /* 0x0044e400080011ff */
[----:B---3--:R-:W-:Y:S05]  /*9e60*/  @!P0 NANOSLEEP.SYNCS 0x989680 ;  /* 0x009896800000895d */ /* 0x008fea0003900000 */
[----:B------:R-:W3:Y:S02]  /*9e70*/  @!P0 SYNCS.PHASECHK.TRANS64 P0, [R0+URZ+0x78], R9 ;  /* 0x00007809000085a7 */ /* 0x000ee400080010ff */
[----:B---3--:R-:W-:Y:S05]  /*9e80*/  @!P0 BRA `(.L_x_166) ;  /* 0xfffffffc00f08947 */ /* 0x008fea000383ffff */
[----:B------:R-:W-:Y:S05]  /*9e90*/  BRA `(.L_x_167) ;  /* 0xffffffa800ac7947 */ /* 0x000fea000383ffff */
.L_x_84:
[----:B------:R-:W-:Y:S07]  /*9ea0*/  MOV R0, UR21 ;  /* 0x0000001500007c02 */ /* 0x000fee0008000f00 */
.L_x_168:
[----:B--2---:R2:W3:Y:S02]  /*9eb0*/  SYNCS.PHASECHK.TRANS64.TRYWAIT P0, [R0+URZ+0x80], R9 ;  /* 0x00008009000075a7 */ /* 0x0044e400080011ff */
[----:B---3--:R-:W-:Y:S05]  /*9ec0*/  @!P0 NANOSLEEP.SYNCS 0x989680 ;  /* 0x009896800000895d */ /* 0x008fea0003900000 */
[----:B------:R-:W3:Y:S02]  /*9ed0*/  @!P0 SYNCS.PHASECHK.TRANS64 P0, [R0+URZ+0x80], R9 ;  /* 0x00008009000085a7 */ /* 0x000ee400080010ff */
[----:B---3--:R-:W-:Y:S05]  /*9ee0*/  @!P0 BRA `(.L_x_168) ;  /* 0xfffffffc00f08947 */ /* 0x008fea000383ffff */
[----:B------:R-:W-:Y:S05]  /*9ef0*/  BRA `(.L_x_169) ;  /* 0xffffffa800f07947 */ /* 0x000fea000383ffff */
.L_x_85:
[----:B------:R-:W-:Y:S07]  /*9f00*/  MOV R0, UR21 ;  /* 0x0000001500007c02 */ /* 0x000fee0008000f00 */
.L_x_170:
[----:B--2---:R2:W3:Y:S02]  /*9f10*/  SYNCS.PHASECHK.TRANS64.TRYWAIT P0, [R0+URZ+0x88], R9 ;  /* 0x00008809000075a7 */ /* 0x0044e400080011ff */
[----:B---3--:R-:W-:Y:S05]  /*9f20*/  @!P0 NANOSLEEP.SYNCS 0x989680 ;  /* 0x009896800000895d */ /* 0x008fea0003900000 */
[----:B------:R-:W3:Y:S02]  /*9f30*/  @!P0 SYNCS.PHASECHK.TRANS64 P0, [R0+URZ+0x88], R9 ;  /* 0x00008809000085a7 */ /* 0x000ee400080010ff */
[----:B---3--:R-:W-:Y:S05]  /*9f40*/  @!P0 BRA `(.L_x_170) ;  /* 0xfffffffc00f08947 */ /* 0x008fea000383ffff */
[----:B------:R-:W-:Y:S05]  /*9f50*/  BRA `(.L_x_171) ;  /* 0xffffffac00307947 */ /* 0x000fea000383ffff */
.L_x_87:
[----:B------:R-:W-:-:S07]  /*9f60*/  MOV R0, UR21 ;  /* 0x0000001500007c02 */ /* 0x000fce0008000f00 */
.L_x_172:
[----:B---3--:R3:W4:Y:S02]  /*9f70*/  SYNCS.PHASECHK.TRANS64.TRYWAIT P0, [R0+URZ+0x70], R3 ;  /* 0x00007003000075a7 */ /* 0x00872400080011ff */
[----:B----4-:R-:W-:Y:S05]  /*9f80*/  @!P0 NANOSLEEP.SYNCS 0x989680 ;  /* 0x009896800000895d */ /* 0x010fea0003900000 */
[----:B------:R-:W4:Y:S02]  /*9f90*/  @!P0 SYNCS.PHASECHK.TRANS64 P0, [R0+URZ+0x70], R3 ;  /* 0x00007003000085a7 */ /* 0x000f2400080010ff */
[----:B----4-:R-:W-:Y:S05]  /*9fa0*/  @!P0 BRA `(.L_x_172) ;  /* 0xfffffffc00f08947 */ /* 0x010fea000383ffff */
[----:B------:R-:W-:Y:S05]  /*9fb0*/  BRA `(.L_x_173) ;  /* 0xffffffac00a47947 */ /* 0x000fea000383ffff */
.L_x_88:
[----:B---3--:R-:W-:-:S07]  /*9fc0*/  MOV R0, UR21 ;  /* 0x0000001500007c02 */ /* 0x008fce0008000f00 */
.L_x_174:
[----:B---3--:R3:W4:Y:S02]  /*9fd0*/  SYNCS.PHASECHK.TRANS64.TRYWAIT P0, [R0+URZ+0x78], R3 ;  /* 0x00007803000075a7 */ /* 0x00872400080011ff */
[----:B----4-:R-:W-:Y:S05]  /*9fe0*/  @!P0 NANOSLEEP.SYNCS 0x989680 ;  /* 0x009896800000895d */ /* 0x010fea0003900000 */
[----:B------:R-:W4:Y:S02]  /*9ff0*/  @!P0 SYNCS.PHASECHK.TRANS64 P0, [R0+URZ+0x78], R3 ;  /* 0x00007803000085a7 */ /* 0x000f2400080010ff */
[----:B----4-:R-:W-:Y:S05]  /*a000*/  @!P0 BRA `(.L_x_174) ;  /* 0xfffffffc00f08947 */ /* 0x010fea000383ffff */
[----:B------:R-:W-:Y:S05]  /*a010*/  BRA `(.L_x_175) ;  /* 0xffffffac00947947 */ /* 0x000fea000383ffff */
.L_x_89:
[----:B---3--:R-:W-:-:S07]  /*a020*/  MOV R0, UR21 ;  /* 0x0000001500007c02 */ /* 0x008fce0008000f00 */
.L_x_176:
[----:B---3--:R3:W4:Y:S02]  /*a030*/  SYNCS.PHASECHK.TRANS64.TRYWAIT P0, [R0+URZ+0x80], R3 ;  /* 0x00008003000075a7 */ /* 0x00872400080011ff */
[----:B----4-:R-:W-:Y:S05]  /*a040*/  @!P0 NANOSLEEP.SYNCS 0x989680 ;  /* 0x009896800000895d */ /* 0x010fea0003900000 */
[----:B------:R-:W4:Y:S02]  /*a050*/  @!P0 SYNCS.PHASECHK.TRANS64 P0, [R0+URZ+0x80], R3 ;  /* 0x00008003000085a7 */ /* 0x000f2400080010ff */
[----:B----4-:R-:W-:Y:S05]  /*a060*/  @!P0 BRA `(.L_x_176) ;  /* 0xfffffffc00f08947 */ /* 0x010fea000383ffff */
[----:B------:R-:W-:Y:S05]  /*a070*/  BRA `(.L_x_177) ;  /* 0xffffffac00847947 */ /* 0x000fea000383ffff */
.L_x_91:
[----:B-1----:R1:W2:Y:S02]  /*a080*/  SYNCS.PHASECHK.TRANS64.TRYWAIT P0, [R3+URZ+0xa0], R0 ;  /* 0x0000a000030075a7 */ /* 0x0022a400080011ff */
[----:B--2---:R-:W-:Y:S05]  /*a090*/  @!P0 NANOSLEEP.SYNCS 0x989680 ;  /* 0x009896800000895d */ /* 0x004fea0003900000 */
[----:B------:R-:W2:Y:S02]  /*a0a0*/  @!P0 SYNCS.PHASECHK.TRANS64 P0, [R3+URZ+0xa0], R0 ;  /* 0x0000a000030085a7 */ /* 0x000ea400080010ff */
[----:B--2---:R-:W-:Y:S05]  /*a0b0*/  @!P0 BRA `(.L_x_91) ;  /* 0xfffffffc00f08947 */ /* 0x004fea000383ffff */
[----:B------:R-:W-:Y:S05]  /*a0c0*/  BRA `(.L_x_178) ;  /* 0xffffffb000547947 */ /* 0x000fea000383ffff */
.L_x_102:
[----:B--2---:R2:W1:Y:S02]  /*a0d0*/  SYNCS.PHASECHK.TRANS64.TRYWAIT P1, [R2+URZ+0x50], R3 ;  /* 0x00005003020075a7 */ /* 0x00446400080211ff */
[----:B-1----:R-:W-:Y:S05]  /*a0e0*/  @!P1 NANOSLEEP.SYNCS 0x989680 ;  /* 0x009896800000995d */ /* 0x002fea0003900000 */
[----:B------:R-:W1:Y:S02]  /*a0f0*/  @!P1 SYNCS.PHASECHK.TRANS64 P1, [R2+URZ+0x50], R3 ;  /* 0x00005003020095a7 */ /* 0x000e6400080210ff */
[----:B-1----:R-:W-:Y:S05]  /*a100*/  @!P1 BRA `(.L_x_102) ;  /* 0xfffffffc00f09947 */ /* 0x002fea000383ffff */
[----:B------:R-:W-:Y:S05]  /*a110*/  BRA `(.L_x_101) ;  /* 0xffffffbc00cc7947 */ /* 0x000fea000383ffff */
.L_x_104:
[----:B--2---:R2:W4:Y:S02]  /*a120*/  SYNCS.PHASECHK.TRANS64.TRYWAIT P0, [R71+URZ+0xc0], R4 ;  /* 0x0000c004470075a7 */ /* 0x00452400080011ff */
[----:B----4-:R-:W-:Y:S05]  /*a130*/  @!P0 NANOSLEEP.SYNCS 0x989680 ;  /* 0x009896800000895d */ /* 0x010fea0003900000 */
[----:B------:R-:W4:Y:S02]  /*a140*/  @!P0 SYNCS.PHASECHK.TRANS64 P0, [R71+URZ+0xc0], R4 ;  /* 0x0000c004470085a7 */ /* 0x000f2400080010ff */
[----:B----4-:R-:W-:Y:S05]  /*a150*/  @!P0 BRA `(.L_x_104) ;  /* 0xfffffffc00f08947 */ /* 0x010fea000383ffff */
[----:B------:R-:W-:Y:S05]  /*a160*/  BRA `(.L_x_103) ;  /* 0xffffffc0001c7947 */ /* 0x000fea000383ffff */
.L_x_112:
[----:B---3--:R3:W4:Y:S02]  /*a170*/  SYNCS.PHASECHK.TRANS64.TRYWAIT P0, [R112+URZ+0x50], R3 ;  /* 0x00005003700075a7 */ /* 0x00872400080011ff */
[----:B----4-:R-:W-:Y:S05]  /*a180*/  @!P0 NANOSLEEP.SYNCS 0x989680 ;  /* 0x009896800000895d */ /* 0x010fea0003900000 */
[----:B------:R-:W4:Y:S02]  /*a190*/  @!P0 SYNCS.PHASECHK.TRANS64 P0, [R112+URZ+0x50], R3 ;  /* 0x00005003700085a7 */ /* 0x000f2400080010ff */
[----:B----4-:R-:W-:Y:S05]  /*a1a0*/  @!P0 BRA `(.L_x_112) ;  /* 0xfffffffc00f08947 */ /* 0x010fea000383ffff */
[----:B------:R-:W-:Y:S05]  /*a1b0*/  BRA `(.L_x_111) ;  /* 0xffffffcc00107947 */ /* 0x000fea000383ffff */
.L_x_120:
[----:B---3--:R3:W4:Y:S02]  /*a1c0*/  SYNCS.PHASECHK.TRANS64.TRYWAIT P0, [R112+URZ+0x50], R5 ;  /* 0x00005005700075a7 */ /* 0x00872400080011ff */
[----:B----4-:R-:W-:Y:S05]  /*a1d0*/  @!P0 NANOSLEEP.SYNCS 0x989680 ;  /* 0x009896800000895d */ /* 0x010fea0003900000 */
[----:B------:R-:W4:Y:S02]  /*a1e0*/  @!P0 SYNCS.PHASECHK.TRANS64 P0, [R112+URZ+0x50], R5 ;  /* 0x00005005700085a7 */ /* 0x000f2400080010ff */
[----:B----4-:R-:W-:Y:S05]  /*a1f0*/  @!P0 BRA `(.L_x_120) ;  /* 0xfffffffc00f08947 */ /* 0x010fea000383ffff */
[----:B------:R-:W-:Y:S05]  /*a200*/  BRA `(.L_x_119) ;  /* 0xffffffd800507947 */ /* 0x000fea000383ffff */
.L_x_128:
[----:B---3--:R3:W4:Y:S02]  /*a210*/  SYNCS.PHASECHK.TRANS64.TRYWAIT P0, [R102+URZ+0x50], R3 ;  /* 0x00005003660075a7 */ /* 0x00872400080011ff */
[----:B----4-:R-:W-:Y:S05]  /*a220*/  @!P0 NANOSLEEP.SYNCS 0x989680 ;  /* 0x009896800000895d */ /* 0x010fea0003900000 */
[----:B------:R-:W4:Y:S02]  /*a230*/  @!P0 SYNCS.PHASECHK.TRANS64 P0, [R102+URZ+0x50], R3 ;  /* 0x00005003660085a7 */ /* 0x000f2400080010ff */
[----:B----4-:R-:W-:Y:S05]  /*a240*/  @!P0 BRA `(.L_x_128) ;  /* 0xfffffffc00f08947 */ /* 0x010fea000383ffff */
[----:B------:R-:W-:Y:S05]  /*a250*/  BRA `(.L_x_127) ;  /* 0xffffffe4009c7947 */ /* 0x000fea000383ffff */
        .weak           $__internal_0_$__cuda_sm10x_tcgen05_guardrail_trap_col_being_dealloced_not_returned_by_alloc
        .type           $__internal_0_$__cuda_sm10x_tcgen05_guardrail_trap_col_being_dealloced_not_returned_by_alloc,@function
        .size           $__internal_0_$__cuda_sm10x_tcgen05_guardrail_trap_col_being_dealloced_not_returned_by_alloc,($__internal_1_$__cuda_sm10x_tcgen05_guardrail_trap_phase_invalid_during_alloc - $__internal_0_$__cuda_sm10x_tcgen05_guardrail_trap_col_being_dealloced_not_returned_by_alloc)
$__internal_0_$__cuda_sm10x_tcgen05_guardrail_trap_col_being_dealloced_not_returned_by_alloc:
[----:B------:R-:W-:Y:S05]  /*a260*/  BPT.TRAP 0x1 ;  /* 0x000000040000795c */ /* 0x000fea0000300000 */
[----:B------:R-:W-:-:S04]  /*a270*/  HFMA2 R3, -RZ, RZ, 0, 0 ;  /* 0x00000000ff037431 */ /* 0x000fc800000001ff */
[----:B------:R-:W-:Y:S05]  /*a280*/  RET.REL.NODEC R2 `(_ZN7cutlass13device_kernelINS_4gemm6kernel13GemmUniversalIN4cute5tupleIJiiiiEEENS1_10collective13CollectiveMmaINS1_35MainloopSm100TmaUmmaWarpSpecializedILi5ELi2ELi4ENS5_IJNS4_1CILi1EEENSA_ILi2EEESB_EEEEENS5_IJNSA_ILi64EEENSA_ILi256EEENSA_ILi32EEEEEENS_12float_e4m3_tENS5_IJlSB_lEEESJ_SK_NS4_8TiledMMAINS4_8MMA_AtomIJNS4_10MMA_TraitsINS4_19SM100_MMA_F8F6F4_SSEJSJ_SJ_fSF_SG_NS4_17integral_constantINS4_4UMMA5MajorELSR_0EEESS_NSP_INSQ_7ScaleInELST_0EEESU_EEEEEENS4_6LayoutINS5_IJSB_SB_SB_EEENS5_IJNSA_ILi0EEESZ_SZ_EEEEENS5_IJNS4_10UnderscoreES12_S12_EEEEENS4_23SM90_TMA_LOAD_MULTICASTENS4_14ComposedLayoutINS4_7SwizzleILi1ELi4ELi3EEENS4_18smem_ptr_flag_bitsILi8EEENSX_INS5_IJNSA_ILi8EEESH_EEENS5_IJSH_SB_EEEEEEEvNS4_8identityENS4_13SM90_TMA_LOADES1F_vS1G_EENS_8epilogue10collective18CollectiveEpilogueINS1J_23Sm100TmaWarpSpecializedILi4ELi2ELi32ELb0ELb0EEEJSI_NS5_IJNSX_ISF_SB_EES1O_EEESJ_SK_SJ_SK_NS1J_6fusion15FusionCallbacksIS1N_NS1Q_17LinearCombinationISJ_fSJ_fLNS_15FloatRoundStyleE2EEESI_S1P_JEEENS4_5SM1004TMEM4LOAD26SM100_TMEM_LOAD_16dp32b32xES1H_NS16_INS17_ILi2ELi4ELi3EEES1A_NSX_INS5_IJS1B_SF_EEENS5_IJSF_SB_EEEEEEENS4_39AutoVectorizingCopyWithAssumedAlignmentILi128EEENS4_14SM90_TMA_STOREES24_S26_S26_EEEvvEEEEvNT_6ParamsE) ;  /* 0xffffff5c025c7950 */ /* 0x000fea0003c3ffff */
        .weak           $__internal_1_$__cuda_sm10x_tcgen05_guardrail_trap_phase_invalid_during_alloc
        .type           $__internal_1_$__cuda_sm10x_tcgen05_guardrail_trap_phase_invalid_during_alloc,@function
        .size           $__internal_1_$__cuda_sm10x_tcgen05_guardrail_trap_phase_invalid_during_alloc,($__internal_2_$__cuda_sm10x_tcgen05_guardrail_trap_unallocated_columns_being_dealloced - $__internal_1_$__cuda_sm10x_tcgen05_guardrail_trap_phase_invalid_during_alloc)
$__internal_1_$__cuda_sm10x_tcgen05_guardrail_trap_phase_invalid_during_alloc:
[----:B------:R-:W-:Y:S05]  /*a290*/  BPT.TRAP 0x1 ;  /* 0x000000040000795c */ /* 0x000fea0000300000 */
[----:B------:R-:W-:-:S04]  /*a2a0*/  MOV R5, 0x0 ;  /* 0x0000000000057802 */ /* 0x000fc80000000f00 */
[----:B------:R-:W-:Y:S05]  /*a2b0*/  RET.REL.NODEC R4 `(_ZN7cutlass13device_kernelINS_4gemm6kernel13GemmUniversalIN4cute5tupleIJiiiiEEENS1_10collective13CollectiveMmaINS1_35MainloopSm100TmaUmmaWarpSpecializedILi5ELi2ELi4ENS5_IJNS4_1CILi1EEENSA_ILi2EEESB_EEEEENS5_IJNSA_ILi64EEENSA_ILi256EEENSA_ILi32EEEEEENS_12float_e4m3_tENS5_IJlSB_lEEESJ_SK_NS4_8TiledMMAINS4_8MMA_AtomIJNS4_10MMA_TraitsINS4_19SM100_MMA_F8F6F4_SSEJSJ_SJ_fSF_SG_NS4_17integral_constantINS4_4UMMA5MajorELSR_0EEESS_NSP_INSQ_7ScaleInELST_0EEESU_EEEEEENS4_6LayoutINS5_IJSB_SB_SB_EEENS5_IJNSA_ILi0EEESZ_SZ_EEEEENS5_IJNS4_10UnderscoreES12_S12_EEEEENS4_23SM90_TMA_LOAD_MULTICASTENS4_14ComposedLayoutINS4_7SwizzleILi1ELi4ELi3EEENS4_18smem_ptr_flag_bitsILi8EEENSX_INS5_IJNSA_ILi8EEESH_EEENS5_IJSH_SB_EEEEEEEvNS4_8identityENS4_13SM90_TMA_LOADES1F_vS1G_EENS_8epilogue10collective18CollectiveEpilogueINS1J_23Sm100TmaWarpSpecializedILi4ELi2ELi32ELb0ELb0EEEJSI_NS5_IJNSX_ISF_SB_EES1O_EEESJ_SK_SJ_SK_NS1J_6fusion15FusionCallbacksIS1N_NS1Q_17LinearCombinationISJ_fSJ_fLNS_15FloatRoundStyleE2EEESI_S1P_JEEENS4_5SM1004TMEM4LOAD26SM100_TMEM_LOAD_16dp32b32xES1H_NS16_INS17_ILi2ELi4ELi3EEES1A_NSX_INS5_IJS1B_SF_EEENS5_IJSF_SB_EEEEEEENS4_39AutoVectorizingCopyWithAssumedAlignmentILi128EEENS4_14SM90_TMA_STOREES24_S26_S26_EEEvvEEEEvNT_6ParamsE) ;  /* 0xffffff5c04507950 */ /* 0x000fea0003c3ffff */
        .weak           $__internal_2_$__cuda_sm10x_tcgen05_guardrail_trap_unallocated_columns_being_dealloced
        .type           $__internal_2_$__cuda_sm10x_tcgen05_guardrail_trap_unallocated_columns_being_dealloced,@function
        .size           $__internal_2_$__cuda_sm10x_tcgen05_guardrail_trap_unallocated_columns_being_dealloced,(.L_x_180 - $__internal_2_$__cuda_sm10x_tcgen05_guardrail_trap_unallocated_columns_being_dealloced)
$__internal_2_$__cuda_sm10x_tcgen05_guardrail_trap_unallocated_columns_being_dealloced:
[----:B------:R-:W-:Y:S05]  /*a2c0*/  BPT.TRAP 0x1 ;  /* 0x000000040000795c */ /* 0x000fea0000300000 */
[----:B------:R-:W-:-:S04]  /*a2d0*/  HFMA2 R3, -RZ, RZ, 0, 0 ;  /* 0x00000000ff037431 */ /* 0x000fc800000001ff */
[----:B------:R-:W-:Y:S05]  /*a2e0*/  RET.REL.NODEC R2 `(_ZN7cutlass13device_kernelINS_4gemm6kernel13GemmUniversalIN4cute5tupleIJiiiiEEENS1_10collective13CollectiveMmaINS1_35MainloopSm100TmaUmmaWarpSpecializedILi5ELi2ELi4ENS5_IJNS4_1CILi1EEENSA_ILi2EEESB_EEEEENS5_IJNSA_ILi64EEENSA_ILi256EEENSA_ILi32EEEEEENS_12float_e4m3_tENS5_IJlSB_lEEESJ_SK_NS4_8TiledMMAINS4_8MMA_AtomIJNS4_10MMA_TraitsINS4_19SM100_MMA_F8F6F4_SSEJSJ_SJ_fSF_SG_NS4_17integral_constantINS4_4UMMA5MajorELSR_0EEESS_NSP_INSQ_7ScaleInELST_0EEESU_EEEEEENS4_6LayoutINS5_IJSB_SB_SB_EEENS5_IJNSA_ILi0EEESZ_SZ_EEEEENS5_IJNS4_10UnderscoreES12_S12_EEEEENS4_23SM90_TMA_LOAD_MULTICASTENS4_14ComposedLayoutINS4_7SwizzleILi1ELi4ELi3EEENS4_18smem_ptr_flag_bitsILi8EEENSX_INS5_IJNSA_ILi8EEESH_EEENS5_IJSH_SB_EEEEEEEvNS4_8identityENS4_13SM90_TMA_LOADES1F_vS1G_EENS_8epilogue10collective18CollectiveEpilogueINS1J_23Sm100TmaWarpSpecializedILi4ELi2ELi32ELb0ELb0EEEJSI_NS5_IJNSX_ISF_SB_EES1O_EEESJ_SK_SJ_SK_NS1J_6fusion15FusionCallbacksIS1N_NS1Q_17LinearCombinationISJ_fSJ_fLNS_15FloatRoundStyleE2EEESI_S1P_JEEENS4_5SM1004TMEM4LOAD26SM100_TMEM_LOAD_16dp32b32xES1H_NS16_INS17_ILi2ELi4ELi3EEES1A_NSX_INS5_IJS1B_SF_EEENS5_IJSF_SB_EEEEEEENS4_39AutoVectorizingCopyWithAssumedAlignmentILi128EEENS4_14SM90_TMA_STOREES24_S26_S26_EEEvvEEEEvNT_6ParamsE) ;  /* 0xffffff5c02447950 */ /* 0x000fea0003c3ffff */
.L_x_179:
[----:B------:R-:W-:-:S00]  /*a2f0*/  BRA `(.L_x_179) ;  /* 0xfffffffc00fc7947 */ /* 0x000fc0000383ffff */
[----:B------:R-:W-:-:S00]  /*a300*/  NOP ;  /* 0x0000000000007918 */ /* 0x000fc00000000000 */
[----:B------:R-:W-:-:S00]  /*a310*/  NOP ;  /* 0x0000000000007918 */ /* 0x000fc00000000000 */
[----:B------:R-:W-:-:S00]  /*a320*/  NOP ;  /* 0x0000000000007918 */ /* 0x000fc00000000000 */
[----:B------:R-:W-:-:S00]  /*a330*/  NOP ;  /* 0x0000000000007918 */ /* 0x000fc00000000000 */
[----:B------:R-:W-:-:S00]  /*a340*/  NOP ;  /* 0x0000000000007918 */ /* 0x000fc00000000000 */
[----:B------:R-:W-:-:S00]  /*a350*/  NOP ;  /* 0x0000000000007918 */ /* 0x000fc00000000000 */
[----:B------:R-:W-:-:S00]  /*a360*/  NOP ;  /* 0x0000000000007918 */ /* 0x000fc00000000000 */
[----:B------:R-:W-:-:S00]  /*a370*/  NOP ;  /* 0x0000000000007918 */ /* 0x000fc00000000000 */
.L_x_180:


//--------------------- .nv.global.init           --------------------------
	.section	.nv.global.init,"aw",@progbits
.nv.global.init:
	.type		$str$27,@object
	.size		$str$27,($str$28 - $str$27)
$str$27:
        /*0000*/ 	.byte	0x28, 0x61, 0x64, 0x64, 0x72, 0x65, 0x73, 0x73, 0x20, 0x26, 0x20, 0x6d, 0x61, 0x73, 0x6b, 0x29
        /*0010*/ 	.byte	0x20, 0x3d, 0x3d, 0x20, 0x30, 0x00
	.type		$str$28,@object
	.size		$str$28,($str$26 - $str$28)
$str$28:
        /*0016*/ 	.byte	0x2f, 0x74, 0x6d, 0x70, 0x2f, 0x63, 0x75, 0x74, 0x6c, 0x61, 0x73, 0x73, 0x5f, 0x73, 0x77, 0x65
        /*0026*/ 	.byte	0x65, 0x70, 0x5f, 0x73, 0x72, 0x63, 0x2f, 0x69, 0x6e, 0x63, 0x6c, 0x75, 0x64, 0x65, 0x2f, 0x63
        /*0036*/ 	.byte	0x75, 0x74, 0x65, 0x2f, 0x70, 0x6f, 0x69, 0x6e, 0x74, 0x65, 0x72, 0x5f, 0x66, 0x6c, 0x61, 0x67
        /*0046*/ 	.byte	0x67, 0x65, 0x64, 0x2e, 0x68, 0x70, 0x70, 0x00
	.type		$str$26,@object
	.size		$str$26,($str$25 - $str$26)
$str$26:
        /*004e*/ 	.byte	0x2f, 0x74, 0x6d, 0x70, 0x2f, 0x63, 0x75, 0x74, 0x6c, 0x61, 0x73, 0x73, 0x5f, 0x73, 0x77, 0x65
        /*005e*/ 	.byte	0x65, 0x70, 0x5f, 0x73, 0x72, 0x63, 0x2f, 0x69, 0x6e, 0x63, 0x6c, 0x75, 0x64, 0x65, 0x2f, 0x63
        /*006e*/ 	.byte	0x75, 0x74, 0x65, 0x2f, 0x61, 0x74, 0x6f, 0x6d, 0x2f, 0x63, 0x6f, 0x70, 0x79, 0x5f, 0x74, 0x72
        /*007e*/ 	.byte	0x61, 0x69, 0x74, 0x73, 0x5f, 0x73, 0x6d, 0x31, 0x30, 0x30, 0x2e, 0x68, 0x70, 0x70, 0x00
	.type		$str$25,@object
	.size		$str$25,(__unnamed_1 - $str$25)
$str$25:
        /*008d*/ 	.byte	0x28, 0x28, 0x75, 0x69, 0x6e, 0x74, 0x33, 0x32, 0x5f, 0x74, 0x28, 0x74, 0x68, 0x72, 0x65, 0x61
        /*009d*/ 	.byte	0x64, 0x49, 0x64, 0x78, 0x2e, 0x78, 0x29, 0x20, 0x2f, 0x20, 0x33, 0x32, 0x29, 0x20, 0x25, 0x20
        /*00ad*/ 	.byte	0x34, 0x29, 0x20, 0x3d, 0x3d, 0x20, 0x28, 0x28, 0x28, 0x74, 0x6d, 0x65, 0x6d, 0x5f, 0x61, 0x64
        /*00bd*/ 	.byte	0x64, 0x72, 0x20, 0x3e, 0x3e, 0x20, 0x31, 0x36, 0x29, 0x20, 0x2f, 0x20, 0x33, 0x32, 0x29, 0x20
        /*00cd*/ 	.byte	0x25, 0x20, 0x34, 0x29, 0x00
	.type		__unnamed_1,@object
	.size		__unnamed_1,(__unnamed_2 - __unnamed_1)
__unnamed_1:
        /*00d2*/ 	.byte	0x61, 0x75, 0x74, 0x6f, 0x20, 0x63, 0x75, 0x74, 0x65, 0x3a, 0x3a, 0x61, 0x73, 0x5f, 0x70, 0x6f
        /* <DEDUP_REMOVED lines=24> */
        /*0262*/ 	.byte	0x3c, 0x34, 0x30, 0x39, 0x36, 0x3e, 0x3e, 0x3e, 0x3e, 0x5d, 0x00
	.type		__unnamed_2,@object
	.size		__unnamed_2,(__unnamed_3 - __unnamed_2)
__unnamed_2:
        /* <DEDUP_REMOVED lines=26> */
	.type		__unnamed_3,@object
	.size		__unnamed_3,(.L_3 - __unnamed_3)
__unnamed_3:
        /* <DEDUP_REMOVED lines=40> */
        /*0688*/ 	.byte	0x74, 0x65, 0x3a, 0x3a, 0x43, 0x3c, 0x30, 0x3e, 0x3e, 0x3e, 0x3e, 0x5d, 0x00
.L_3:


//--------------------- .nv.shared._ZN7cutlass13device_kernelINS_4gemm6kernel13GemmUniversalIN4cute5tupleIJiiiiEEENS1_10collective13CollectiveMmaINS1_35MainloopSm100TmaUmmaWarpSpecializedILi5ELi2ELi4ENS5_IJNS4_1CILi1EEENSA_ILi2EEESB_EEEEENS5_IJNSA_ILi64EEENSA_ILi256EEENSA_ILi32EEEEEENS_12float_e4m3_tENS5_IJlSB_lEEESJ_SK_NS4_8TiledMMAINS4_8MMA_AtomIJNS4_10MMA_TraitsINS4_19SM100_MMA_F8F6F4_SSEJSJ_SJ_fSF_SG_NS4_17integral_constantINS4_4UMMA5MajorELSR_0EEESS_NSP_INSQ_7ScaleInELST_0EEESU_EEEEEENS4_6LayoutINS5_IJSB_SB_SB_EEENS5_IJNSA_ILi0EEESZ_SZ_EEEEENS5_IJNS4_10UnderscoreES12_S12_EEEEENS4_23SM90_TMA_LOAD_MULTICASTENS4_14ComposedLayoutINS4_7SwizzleILi1ELi4ELi3EEENS4_18smem_ptr_flag_bitsILi8EEENSX_INS5_IJNSA_ILi8EEESH_EEENS5_IJSH_SB_EEEEEEEvNS4_8identityENS4_13SM90_TMA_LOADES1F_vS1G_EENS_8epilogue10collective18CollectiveEpilogueINS1J_23Sm100TmaWarpSpecializedILi4ELi2ELi32ELb0ELb0EEEJSI_NS5_IJNSX_ISF_SB_EES1O_EEESJ_SK_SJ_SK_NS1J_6fusion15FusionCallbacksIS1N_NS1Q_17LinearCombinationISJ_fSJ_fLNS_15FloatRoundStyleE2EEESI_S1P_JEEENS4_5SM1004TMEM4LOAD26SM100_TMEM_LOAD_16dp32b32xES1H_NS16_INS17_ILi2ELi4ELi3EEES1A_NSX_INS5_IJS1B_SF_EEENS5_IJSF_SB_EEEEEEENS4_39AutoVectorizingCopyWithAssumedAlignmentILi128EEENS4_14SM90_TMA_STOREES24_S26_S26_EEEvvEEEEvNT_6ParamsE --------------------------
	.section	.nv.shared._ZN7cutlass13device_kernelINS_4gemm6kernel13GemmUniversalIN4cute5tupleIJiiiiEEENS1_10collective13CollectiveMmaINS1_35MainloopSm100TmaUmmaWarpSpecializedILi5ELi2ELi4ENS5_IJNS4_1CILi1EEENSA_ILi2EEESB_EEEEENS5_IJNSA_ILi64EEENSA_ILi256EEENSA_ILi32EEEEEENS_12float_e4m3_tENS5_IJlSB_lEEESJ_SK_NS4_8TiledMMAINS4_8MMA_AtomIJNS4_10MMA_TraitsINS4_19SM100_MMA_F8F6F4_SSEJSJ_SJ_fSF_SG_NS4_17integral_constantINS4_4UMMA5MajorELSR_0EEESS_NSP_INSQ_7ScaleInELST_0EEESU_EEEEEENS4_6LayoutINS5_IJSB_SB_SB_EEENS5_IJNSA_ILi0EEESZ_SZ_EEEEENS5_IJNS4_10UnderscoreES12_S12_EEEEENS4_23SM90_TMA_LOAD_MULTICASTENS4_14ComposedLayoutINS4_7SwizzleILi1ELi4ELi3EEENS4_18smem_ptr_flag_bitsILi8EEENSX_INS5_IJNSA_ILi8EEESH_EEENS5_IJSH_SB_EEEEEEEvNS4_8identityENS4_13SM90_TMA_LOADES1F_vS1G_EENS_8epilogue10collective18CollectiveEpilogueINS1J_23Sm100TmaWarpSpecializedILi4ELi2ELi32ELb0ELb0EEEJSI_NS5_IJNSX_ISF_SB_EES1O_EEESJ_SK_SJ_SK_NS1J_6fusion15FusionCallbacksIS1N_NS1Q_17LinearCombinationISJ_fSJ_fLNS_15FloatRoundStyleE2EEESI_S1P_JEEENS4_5SM1004TMEM4LOAD26SM100_TMEM_LOAD_16dp32b32xES1H_NS16_INS17_ILi2ELi4ELi3EEES1A_NSX_INS5_IJS1B_SF_EEENS5_IJSF_SB_EEEEEEENS4_39AutoVectorizingCopyWithAssumedAlignmentILi128EEENS4_14SM90_TMA_STOREES24_S26_S26_EEEvvEEEEvNT_6ParamsE,"aw",@nobits
	.sectionflags	@""
	.align	16
	.zero		1024


//--------------------- .nv.shared.reserved.0     --------------------------
	.section	.nv.shared.reserved.0,"aw",@nobits
	.weak		__nv_reservedSMEM_offset_0_alias
	.size		__nv_reservedSMEM_offset_0_alias, 0, 64
	.other		__nv_reservedSMEM_offset_0_alias,@"STO_CUDA_RESERVED_SHARED STV_DEFAULT"
__nv_reservedSMEM_offset_0_alias:
	.zero		0
.nv.shared.reserved.0:
	.zero		64
	.weak		__nv_reservedSMEM_tcgen05_partition
	.type		__nv_reservedSMEM_tcgen05_partition,@object
	.size		__nv_reservedSMEM_tcgen05_partition,(.L_0 - __nv_reservedSMEM_tcgen05_partition)
__nv_reservedSMEM_tcgen05_partition:
	.zero		32
.L_0:


//--------------------- .nv.global                --------------------------
	.section	.nv.global,"aw",@nobits
.nv.global:
	.type		_ZN39_INTERNAL_2675bd12_4_k_cu_2fbb0530_80184cute1_E,@object
	.size		_ZN39_INTERNAL_2675bd12_4_k_cu_2fbb0530_80184cute1_E,(_ZN39_INTERNAL_2675bd12_4_k_cu_2fbb0530_80184cuda3std3__45__cpo6cbeginE - _ZN39_INTERNAL_2675bd12_4_k_cu_2fbb0530_80184cute1_E)
_ZN39_INTERNAL_2675bd12_4_k_cu_2fbb0530_80184cute1_E:
	.zero		1
	.type		_ZN39_INTERNAL_2675bd12_4_k_cu_2fbb0530_80184cuda3std3__45__cpo6cbeginE,@object
	.size		_ZN39_INTERNAL_2675bd12_4_k_cu_2fbb0530_80184cuda3std3__45__cpo6cbeginE,(_ZN39_INTERNAL_2675bd12_4_k_cu_2fbb0530_80184cuda3std3__48in_placeE - _ZN39_INTERNAL_2675bd12_4_k_cu_2fbb0530_80184cuda3std3__45__cpo6cbeginE)
_ZN39_INTERNAL_2675bd12_4_k_cu_2fbb0530_80184cuda3std3__45__cpo6cbeginE:
	.zero		1
	.type		_ZN39_INTERNAL_2675bd12_4_k_cu_2fbb0530_80184cuda3std3__48in_placeE,@object
	.size		_ZN39_INTERNAL_2675bd12_4_k_cu_2fbb0530_80184cuda3std3__48in_placeE,(_ZN39_INTERNAL_2675bd12_4_k_cu_2fbb0530_80184cuda3std6ranges3__45__cpo9iter_moveE - _ZN39_INTERNAL_2675bd12_4_k_cu_2fbb0530_80184cuda3std3__48in_placeE)
_ZN39_INTERNAL_2675bd12_4_k_cu_2fbb0530_80184cuda3std3__48in_placeE:
	.zero		1
	.type		_ZN39_INTERNAL_2675bd12_4_k_cu_2fbb0530_80184cuda3std6ranges3__45__cpo9iter_moveE,@object
	.size		_ZN39_INTERNAL_2675bd12_4_k_cu_2fbb0530_80184cuda3std6ranges3__45__cpo9iter_moveE,(_ZN39_INTERNAL_2675bd12_4_k_cu_2fbb0530_80184cuda3std3__45__cpo5beginE - _ZN39_INTERNAL_2675bd12_4_k_cu_2fbb0530_80184cuda3std6ranges3__45__cpo9iter_moveE)
_ZN39_INTERNAL_2675bd12_4_k_cu_2fbb0530_80184cuda3std6ranges3__45__cpo9iter_moveE:
	.zero		1
	.type		_ZN39_INTERNAL_2675bd12_4_k_cu_2fbb0530_80184cuda3std3__45__cpo5beginE,@object
	.size		_ZN39_INTERNAL_2675bd12_4_k_cu_2fbb0530_80184cuda3std3__45__cpo5beginE,(_ZN39_INTERNAL_2675bd12_4_k_cu_2fbb0530_80184cuda3std3__441_GLOBAL__N__2675bd12_4_k_cu_2fbb0530_80186ignoreE - _ZN39_INTERNAL_2675bd12_4_k_cu_2fbb0530_80184cuda3std3__45__cpo5beginE)
_ZN39_INTERNAL_2675bd12_4_k_cu_2fbb0530_80184cuda3std3__45__cpo5beginE:
	.zero		1
	.type		_ZN39_INTERNAL_2675bd12_4_k_cu_2fbb0530_80184cuda3std3__441_GLOBAL__N__2675bd12_4_k_cu_2fbb0530_80186ignoreE,@object
	.size		_ZN39_INTERNAL_2675bd12_4_k_cu_2fbb0530_80184cuda3std3__441_GLOBAL__N__2675bd12_4_k_cu_2fbb0530_80186ignoreE,(_ZN39_INTERNAL_2675bd12_4_k_cu_2fbb0530_80184cute7productE - _ZN39_INTERNAL_2675bd12_4_k_cu_2fbb0530_80184cuda3std3__441_GLOBAL__N__2675bd12_4_k_cu_2fbb0530_80186ignoreE)
_ZN39_INTERNAL_2675bd12_4_k_cu_2fbb0530_80184cuda3std3__441_GLOBAL__N__2675bd12_4_k_cu_2fbb0530_80186ignoreE:
	.zero		1
	.type		_ZN39_INTERNAL_2675bd12_4_k_cu_2fbb0530_80184cute7productE,@object
	.size		_ZN39_INTERNAL_2675bd12_4_k_cu_2fbb0530_80184cute7productE,(_ZN39_INTERNAL_2675bd12_4_k_cu_2fbb0530_80184cuda3std3__45__cpo3endE - _ZN39_INTERNAL_2675bd12_4_k_cu_2fbb0530_80184cute7productE)
_ZN39_INTERNAL_2675bd12_4_k_cu_2fbb0530_80184cute7productE:
	.zero		1
	.type		_ZN39_INTERNAL_2675bd12_4_k_cu_2fbb0530_80184cuda3std3__45__cpo3endE,@object
	.size		_ZN39_INTERNAL_2675bd12_4_k_cu_2fbb0530_80184cuda3std3__45__cpo3endE,(_ZN39_INTERNAL_2675bd12_4_k_cu_2fbb0530_80184cuda3std3__419piecewise_constructE - _ZN39_INTERNAL_2675bd12_4_k_cu_2fbb0530_80184cuda3std3__45__cpo3endE)
_ZN39_INTERNAL_2675bd12_4_k_cu_2fbb0530_80184cuda3std3__45__cpo3endE:
	.zero		1
	.type		_ZN39_INTERNAL_2675bd12_4_k_cu_2fbb0530_80184cuda3std3__419piecewise_constructE,@object
	.size		_ZN39_INTERNAL_2675bd12_4_k_cu_2fbb0530_80184cuda3std3__419piecewise_constructE,(_ZN39_INTERNAL_2675bd12_4_k_cu_2fbb0530_80184cuda3std3__45__cpo4cendE - _ZN39_INTERNAL_2675bd12_4_k_cu_2fbb0530_80184cuda3std3__419piecewise_constructE)
_ZN39_INTERNAL_2675bd12_4_k_cu_2fbb0530_80184cuda3std3__419piecewise_constructE:
	.zero		1
	.type		_ZN39_INTERNAL_2675bd12_4_k_cu_2fbb0530_80184cuda3std3__45__cpo4cendE,@object
	.size		_ZN39_INTERNAL_2675bd12_4_k_cu_2fbb0530_80184cuda3std3__45__cpo4cendE,(_ZN39_INTERNAL_2675bd12_4_k_cu_2fbb0530_80184cuda3std6ranges3__45__cpo4swapE - _ZN39_INTERNAL_2675bd12_4_k_cu_2fbb0530_80184cuda3std3__45__cpo4cendE)
_ZN39_INTERNAL_2675bd12_4_k_cu_2fbb0530_80184cuda3std3__45__cpo4cendE:
	.zero		1
	.type		_ZN39_INTERNAL_2675bd12_4_k_cu_2fbb0530_80184cuda3std6ranges3__45__cpo4swapE,@object
	.size		_ZN39_INTERNAL_2675bd12_4_k_cu_2fbb0530_80184cuda3std6ranges3__45__cpo4swapE,(.L_11 - _ZN39_INTERNAL_2675bd12_4_k_cu_2fbb0530_80184cuda3std6ranges3__45__cpo4swapE)
_ZN39_INTERNAL_2675bd12_4_k_cu_2fbb0530_80184cuda3std6ranges3__45__cpo4swapE:
	.zero		1
.L_11:


//--------------------- .nv.constant0._ZN7cutlass13device_kernelINS_4gemm6kernel13GemmUniversalIN4cute5tupleIJiiiiEEENS1_10collective13CollectiveMmaINS1_35MainloopSm100TmaUmmaWarpSpecializedILi5ELi2ELi4ENS5_IJNS4_1CILi1EEENSA_ILi2EEESB_EEEEENS5_IJNSA_ILi64EEENSA_ILi256EEENSA_ILi32EEEEEENS_12float_e4m3_tENS5_IJlSB_lEEESJ_SK_NS4_8TiledMMAINS4_8MMA_AtomIJNS4_10MMA_TraitsINS4_19SM100_MMA_F8F6F4_SSEJSJ_SJ_fSF_SG_NS4_17integral_constantINS4_4UMMA5MajorELSR_0EEESS_NSP_INSQ_7ScaleInELST_0EEESU_EEEEEENS4_6LayoutINS5_IJSB_SB_SB_EEENS5_IJNSA_ILi0EEESZ_SZ_EEEEENS5_IJNS4_10UnderscoreES12_S12_EEEEENS4_23SM90_TMA_LOAD_MULTICASTENS4_14ComposedLayoutINS4_7SwizzleILi1ELi4ELi3EEENS4_18smem_ptr_flag_bitsILi8EEENSX_INS5_IJNSA_ILi8EEESH_EEENS5_IJSH_SB_EEEEEEEvNS4_8identityENS4_13SM90_TMA_LOADES1F_vS1G_EENS_8epilogue10collective18CollectiveEpilogueINS1J_23Sm100TmaWarpSpecializedILi4ELi2ELi32ELb0ELb0EEEJSI_NS5_IJNSX_ISF_SB_EES1O_EEESJ_SK_SJ_SK_NS1J_6fusion15FusionCallbacksIS1N_NS1Q_17LinearCombinationISJ_fSJ_fLNS_15FloatRoundStyleE2EEESI_S1P_JEEENS4_5SM1004TMEM4LOAD26SM100_TMEM_LOAD_16dp32b32xES1H_NS16_INS17_ILi2ELi4ELi3EEES1A_NSX_INS5_IJS1B_SF_EEENS5_IJSF_SB_EEEEEEENS4_39AutoVectorizingCopyWithAssumedAlignmentILi128EEENS4_14SM90_TMA_STOREES24_S26_S26_EEEvvEEEEvNT_6ParamsE --------------------------
	.section	.nv.constant0._ZN7cutlass13device_kernelINS_4gemm6kernel13GemmUniversalIN4cute5tupleIJiiiiEEENS1_10collective13CollectiveMmaINS1_35MainloopSm100TmaUmmaWarpSpecializedILi5ELi2ELi4ENS5_IJNS4_1CILi1EEENSA_ILi2EEESB_EEEEENS5_IJNSA_ILi64EEENSA_ILi256EEENSA_ILi32EEEEEENS_12float_e4m3_tENS5_IJlSB_lEEESJ_SK_NS4_8TiledMMAINS4_8MMA_AtomIJNS4_10MMA_TraitsINS4_19SM100_MMA_F8F6F4_SSEJSJ_SJ_fSF_SG_NS4_17integral_constantINS4_4UMMA5MajorELSR_0EEESS_NSP_INSQ_7ScaleInELST_0EEESU_EEEEEENS4_6LayoutINS5_IJSB_SB_SB_EEENS5_IJNSA_ILi0EEESZ_SZ_EEEEENS5_IJNS4_10UnderscoreES12_S12_EEEEENS4_23SM90_TMA_LOAD_MULTICASTENS4_14ComposedLayoutINS4_7SwizzleILi1ELi4ELi3EEENS4_18smem_ptr_flag_bitsILi8EEENSX_INS5_IJNSA_ILi8EEESH_EEENS5_IJSH_SB_EEEEEEEvNS4_8identityENS4_13SM90_TMA_LOADES1F_vS1G_EENS_8epilogue10collective18CollectiveEpilogueINS1J_23Sm100TmaWarpSpecializedILi4ELi2ELi32ELb0ELb0EEEJSI_NS5_IJNSX_ISF_SB_EES1O_EEESJ_SK_SJ_SK_NS1J_6fusion15FusionCallbacksIS1N_NS1Q_17LinearCombinationISJ_fSJ_fLNS_15FloatRoundStyleE2EEESI_S1P_JEEENS4_5SM1004TMEM4LOAD26SM100_TMEM_LOAD_16dp32b32xES1H_NS16_INS17_ILi2ELi4ELi3EEES1A_NSX_INS5_IJS1B_SF_EEENS5_IJSF_SB_EEEEEEENS4_39AutoVectorizingCopyWithAssumedAlignmentILi128EEENS4_14SM90_TMA_STOREES24_S26_S26_EEEvvEEEEvNT_6ParamsE,"a",@progbits
	.sectionflags	@""
	.align	4
.nv.constant0._ZN7cutlass13device_kernelINS_4gemm6kernel13GemmUniversalIN4cute5tupleIJiiiiEEENS1_10collective13CollectiveMmaINS1_35MainloopSm100TmaUmmaWarpSpecializedILi5ELi2ELi4ENS5_IJNS4_1CILi1EEENSA_ILi2EEESB_EEEEENS5_IJNSA_ILi64EEENSA_ILi256EEENSA_ILi32EEEEEENS_12float_e4m3_tENS5_IJlSB_lEEESJ_SK_NS4_8TiledMMAINS4_8MMA_AtomIJNS4_10MMA_TraitsINS4_19SM100_MMA_F8F6F4_SSEJSJ_SJ_fSF_SG_NS4_17integral_constantINS4_4UMMA5MajorELSR_0EEESS_NSP_INSQ_7ScaleInELST_0EEESU_EEEEEENS4_6LayoutINS5_IJSB_SB_SB_EEENS5_IJNSA_ILi0EEESZ_SZ_EEEEENS5_IJNS4_10UnderscoreES12_S12_EEEEENS4_23SM90_TMA_LOAD_MULTICASTENS4_14ComposedLayoutINS4_7SwizzleILi1ELi4ELi3EEENS4_18smem_ptr_flag_bitsILi8EEENSX_INS5_IJNSA_ILi8EEESH_EEENS5_IJSH_SB_EEEEEEEvNS4_8identityENS4_13SM90_TMA_LOADES1F_vS1G_EENS_8epilogue10collective18CollectiveEpilogueINS1J_23Sm100TmaWarpSpecializedILi4ELi2ELi32ELb0ELb0EEEJSI_NS5_IJNSX_ISF_SB_EES1O_EEESJ_SK_SJ_SK_NS1J_6fusion15FusionCallbacksIS1N_NS1Q_17LinearCombinationISJ_fSJ_fLNS_15FloatRoundStyleE2EEESI_S1P_JEEENS4_5SM1004TMEM4LOAD26SM100_TMEM_LOAD_16dp32b32xES1H_NS16_INS17_ILi2ELi4ELi3EEES1A_NSX_INS5_IJS1B_SF_EEENS5_IJSF_SB_EEEEEEENS4_39AutoVectorizingCopyWithAssumedAlignmentILi128EEENS4_14SM90_TMA_STOREES24_S26_S26_EEEvvEEEEvNT_6ParamsE:
	.zero		2944


//--------------------- SYMBOLS --------------------------

	.type		.nv.reservedSmem.offset0,@object
	.size		.nv.reservedSmem.offset0,0x4
	.type		.nv.reservedSmem.cap,@object
	.size		.nv.reservedSmem.cap,0x4
	.type		__assertfail,@function
